//
// Generated by NVIDIA NVVM Compiler
//
// Compiler Build ID: CL-36424714
// Cuda compilation tools, release 13.0, V13.0.88
// Based on NVVM 20.0.0
//

.version 9.0
.target sm_100
.address_size 64

	// .globl	_Z9scan_inclPiS_i
.extern .shared .align 16 .b8 temp[];

.visible .entry _Z9scan_inclPiS_i(
	.param .u64 .ptr .align 1 _Z9scan_inclPiS_i_param_0,
	.param .u64 .ptr .align 1 _Z9scan_inclPiS_i_param_1,
	.param .u32 _Z9scan_inclPiS_i_param_2
)
{
	.reg .pred 	%p<4>;
	.reg .b32 	%r<36>;
	.reg .b64 	%rd<9>;

	ld.param.u64 	%rd1, [_Z9scan_inclPiS_i_param_0];
	ld.param.u64 	%rd2, [_Z9scan_inclPiS_i_param_1];
	ld.param.u32 	%r11, [_Z9scan_inclPiS_i_param_2];
	cvta.to.global.u64 	%rd3, %rd2;
	mov.u32 	%r1, %tid.x;
	mul.wide.u32 	%rd4, %r1, 4;
	add.s64 	%rd5, %rd3, %rd4;
	ld.global.u32 	%r13, [%rd5];
	shl.b32 	%r14, %r1, 2;
	mov.u32 	%r15, temp;
	add.s32 	%r2, %r15, %r14;
	st.shared.u32 	[%r2], %r13;
	bar.sync 	0;
	setp.lt.s32 	%p1, %r11, 2;
	mov.b32 	%r35, 0;
	@%p1 bra 	$L__BB0_5;
	mov.b32 	%r34, 0;
	mov.b32 	%r33, 1;
$L__BB0_2:
	xor.b32  	%r35, %r34, 1;
	mul.lo.s32 	%r6, %r34, %r11;
	shl.b32 	%r18, %r6, 2;
	add.s32 	%r19, %r2, %r18;
	ld.shared.u32 	%r7, [%r19];
	mul.lo.s32 	%r20, %r35, %r11;
	shl.b32 	%r21, %r20, 2;
	add.s32 	%r8, %r2, %r21;
	st.shared.u32 	[%r8], %r7;
	setp.lt.u32 	%p2, %r1, %r33;
	@%p2 bra 	$L__BB0_4;
	add.s32 	%r22, %r6, %r1;
	sub.s32 	%r23, %r22, %r33;
	shl.b32 	%r24, %r23, 2;
	add.s32 	%r26, %r15, %r24;
	ld.shared.u32 	%r27, [%r26];
	add.s32 	%r28, %r7, %r27;
	st.shared.u32 	[%r8], %r28;
$L__BB0_4:
	bar.sync 	0;
	shl.b32 	%r33, %r33, 1;
	setp.lt.s32 	%p3, %r33, %r11;
	mov.u32 	%r34, %r35;
	@%p3 bra 	$L__BB0_2;
$L__BB0_5:
	cvta.to.global.u64 	%rd6, %rd1;
	mul.lo.s32 	%r29, %r35, %r11;
	shl.b32 	%r30, %r29, 2;
	add.s32 	%r31, %r2, %r30;
	ld.shared.u32 	%r32, [%r31];
	add.s64 	%rd8, %rd6, %rd4;
	st.global.u32 	[%rd8], %r32;
	ret;

}
	// .globl	_Z16scan_incl_blocksPiS_ii
.visible .entry _Z16scan_incl_blocksPiS_ii(
	.param .u64 .ptr .align 1 _Z16scan_incl_blocksPiS_ii_param_0,
	.param .u64 .ptr .align 1 _Z16scan_incl_blocksPiS_ii_param_1,
	.param .u32 _Z16scan_incl_blocksPiS_ii_param_2,
	.param .u32 _Z16scan_incl_blocksPiS_ii_param_3
)
{
	.reg .pred 	%p<6>;
	.reg .b32 	%r<43>;
	.reg .b64 	%rd<9>;
	.reg .b64 	%fd<7>;

	ld.param.u64 	%rd1, [_Z16scan_incl_blocksPiS_ii_param_0];
	ld.param.u64 	%rd2, [_Z16scan_incl_blocksPiS_ii_param_1];
	ld.param.u32 	%r39, [_Z16scan_incl_blocksPiS_ii_param_2];
	ld.param.u32 	%r15, [_Z16scan_incl_blocksPiS_ii_param_3];
	mov.u32 	%r16, %ctaid.x;
	mov.u32 	%r1, %tid.x;
	mad.lo.s32 	%r2, %r39, %r16, %r1;
	cvt.rn.f64.u32 	%fd1, %r16;
	cvt.rn.f64.s32 	%fd2, %r15;
	cvt.rn.f64.s32 	%fd3, %r39;
	div.rn.f64 	%fd4, %fd2, %fd3;
	cvt.rpi.f64.f64 	%fd5, %fd4;
	add.f64 	%fd6, %fd5, 0dBFF0000000000000;
	setp.neu.f64 	%p1, %fd6, %fd1;
	@%p1 bra 	$L__BB1_2;
	rem.s32 	%r17, %r15, %r39;
	setp.eq.s32 	%p2, %r17, 0;
	selp.b32 	%r39, %r39, %r17, %p2;
$L__BB1_2:
	cvta.to.global.u64 	%rd3, %rd2;
	mul.wide.s32 	%rd4, %r2, 4;
	add.s64 	%rd5, %rd3, %rd4;
	ld.global.u32 	%r19, [%rd5];
	shl.b32 	%r20, %r1, 2;
	mov.u32 	%r21, temp;
	add.s32 	%r5, %r21, %r20;
	st.shared.u32 	[%r5], %r19;
	bar.sync 	0;
	setp.lt.s32 	%p3, %r39, 2;
	mov.b32 	%r42, 0;
	@%p3 bra 	$L__BB1_7;
	mov.b32 	%r41, 0;
	mov.b32 	%r40, 1;
$L__BB1_4:
	xor.b32  	%r42, %r41, 1;
	mul.lo.s32 	%r9, %r41, %r39;
	shl.b32 	%r24, %r9, 2;
	add.s32 	%r25, %r5, %r24;
	ld.shared.u32 	%r10, [%r25];
	mul.lo.s32 	%r26, %r42, %r39;
	shl.b32 	%r27, %r26, 2;
	add.s32 	%r11, %r5, %r27;
	st.shared.u32 	[%r11], %r10;
	setp.lt.u32 	%p4, %r1, %r40;
	@%p4 bra 	$L__BB1_6;
	add.s32 	%r28, %r9, %r1;
	sub.s32 	%r29, %r28, %r40;
	shl.b32 	%r30, %r29, 2;
	add.s32 	%r32, %r21, %r30;
	ld.shared.u32 	%r33, [%r32];
	add.s32 	%r34, %r10, %r33;
	st.shared.u32 	[%r11], %r34;
$L__BB1_6:
	bar.sync 	0;
	shl.b32 	%r40, %r40, 1;
	setp.lt.s32 	%p5, %r40, %r39;
	mov.u32 	%r41, %r42;
	@%p5 bra 	$L__BB1_4;
$L__BB1_7:
	cvta.to.global.u64 	%rd6, %rd1;
	mul.lo.s32 	%r35, %r42, %r39;
	shl.b32 	%r36, %r35, 2;
	add.s32 	%r37, %r5, %r36;
	ld.shared.u32 	%r38, [%r37];
	add.s64 	%rd8, %rd6, %rd4;
	st.global.u32 	[%rd8], %r38;
	ret;

}
	// .globl	_Z17scan_getBlocksAuxPiS_ii
.visible .entry _Z17scan_getBlocksAuxPiS_ii(
	.param .u64 .ptr .align 1 _Z17scan_getBlocksAuxPiS_ii_param_0,
	.param .u64 .ptr .align 1 _Z17scan_getBlocksAuxPiS_ii_param_1,
	.param .u32 _Z17scan_getBlocksAuxPiS_ii_param_2,
	.param .u32 _Z17scan_getBlocksAuxPiS_ii_param_3
)
{
	.reg .pred 	%p<4>;
	.reg .b32 	%r<12>;
	.reg .b64 	%rd<9>;
	.reg .b64 	%fd<7>;

	ld.param.u64 	%rd1, [_Z17scan_getBlocksAuxPiS_ii_param_0];
	ld.param.u64 	%rd2, [_Z17scan_getBlocksAuxPiS_ii_param_1];
	ld.param.u32 	%r5, [_Z17scan_getBlocksAuxPiS_ii_param_2];
	ld.param.u32 	%r6, [_Z17scan_getBlocksAuxPiS_ii_param_3];
	mov.u32 	%r1, %ctaid.x;
	mov.u32 	%r2, %tid.x;
	cvt.rn.f64.u32 	%fd1, %r1;
	cvt.rn.f64.s32 	%fd2, %r6;
	cvt.rn.f64.s32 	%fd3, %r5;
	div.rn.f64 	%fd4, %fd2, %fd3;
	cvt.rpi.f64.f64 	%fd5, %fd4;
	add.f64 	%fd6, %fd5, 0dBFF0000000000000;
	setp.neu.f64 	%p1, %fd6, %fd1;
	mov.u32 	%r11, %r5;
	@%p1 bra 	$L__BB2_2;
	rem.s32 	%r7, %r6, %r5;
	setp.eq.s32 	%p2, %r7, 0;
	selp.b32 	%r11, %r5, %r7, %p2;
$L__BB2_2:
	add.s32 	%r8, %r11, -1;
	setp.ne.s32 	%p3, %r2, %r8;
	@%p3 bra 	$L__BB2_4;
	mad.lo.s32 	%r9, %r5, %r1, %r2;
	cvta.to.global.u64 	%rd3, %rd2;
	mul.wide.s32 	%rd4, %r9, 4;
	add.s64 	%rd5, %rd3, %rd4;
	ld.global.u32 	%r10, [%rd5];
	cvta.to.global.u64 	%rd6, %rd1;
	mul.wide.u32 	%rd7, %r1, 4;
	add.s64 	%rd8, %rd6, %rd7;
	st.global.u32 	[%rd8], %r10;
$L__BB2_4:
	ret;

}
	// .globl	_Z11addToBlocksPiS_i
.visible .entry _Z11addToBlocksPiS_i(
	.param .u64 .ptr .align 1 _Z11addToBlocksPiS_i_param_0,
	.param .u64 .ptr .align 1 _Z11addToBlocksPiS_i_param_1,
	.param .u32 _Z11addToBlocksPiS_i_param_2
)
{
	.reg .pred 	%p<2>;
	.reg .b32 	%r<9>;
	.reg .b64 	%rd<9>;

	ld.param.u64 	%rd1, [_Z11addToBlocksPiS_i_param_0];
	ld.param.u64 	%rd2, [_Z11addToBlocksPiS_i_param_1];
	ld.param.u32 	%r2, [_Z11addToBlocksPiS_i_param_2];
	mov.u32 	%r1, %ctaid.x;
	setp.eq.s32 	%p1, %r1, 0;
	@%p1 bra 	$L__BB3_2;
	cvta.to.global.u64 	%rd3, %rd2;
	cvta.to.global.u64 	%rd4, %rd1;
	add.s32 	%r3, %r1, -1;
	mul.wide.u32 	%rd5, %r3, 4;
	add.s64 	%rd6, %rd3, %rd5;
	ld.global.u32 	%r4, [%rd6];
	mov.u32 	%r5, %tid.x;
	mad.lo.s32 	%r6, %r2, %r1, %r5;
	mul.wide.s32 	%rd7, %r6, 4;
	add.s64 	%rd8, %rd4, %rd7;
	ld.global.u32 	%r7, [%rd8];
	add.s32 	%r8, %r7, %r4;
	st.global.u32 	[%rd8], %r8;
$L__BB3_2:
	ret;

}


// ===== COMPILED SASS (sm_100) =====

	.target	sm_100

	.elftype	@"ET_EXEC"


//--------------------- .note.nv.tkinfo           --------------------------
	.section	.note.nv.tkinfo,"",@"SHT_NOTE"
	.sectionflags	@"SHF_NOTE_NV_TKINFO"
	.tkinfo
        /*0018*/ 	.word	0x00000002
        /*0030*/ 	.string	""
        /*0030*/ 	.string	"ptxas"
        /*0030*/ 	.string	"Cuda compilation tools, release 13.0, V13.0.88"
        /*0030*/ 	.string	"Build cuda_13.0.r13.0/compiler.36424714_0"
        /*0030*/ 	.string	"-arch sm_100 -m 64 "



//--------------------- .note.nv.cuinfo           --------------------------
	.section	.note.nv.cuinfo,"",@"SHT_NOTE"
	.sectionflags	@"SHF_NOTE_NV_CUINFO"
        /*0018*/ 	.short	0x0002
        /*001a*/ 	.short	0x0064
        /*001c*/ 	.short	0x0082
	.zero		2


//--------------------- .nv.info                  --------------------------
	.section	.nv.info,"",@"SHT_CUDA_INFO"
	.align	4


	//----- nvinfo : EIATTR_REGCOUNT
	.align		4
        /*0000*/ 	.byte	0x04, 0x2f
        /*0002*/ 	.short	(.L_1 - .L_0)
	.align		4
.L_0:
        /*0004*/ 	.word	index@(_Z9scan_inclPiS_i)
        /*0008*/ 	.word	0x0000000c


	//----- nvinfo : EIATTR_FRAME_SIZE
	.align		4
.L_1:
        /*000c*/ 	.byte	0x04, 0x11
        /*000e*/ 	.short	(.L_3 - .L_2)
	.align		4
.L_2:
        /*0010*/ 	.word	index@(_Z9scan_inclPiS_i)
        /*0014*/ 	.word	0x00000000


	//----- nvinfo : EIATTR_REGCOUNT
	.align		4
.L_3:
        /*0018*/ 	.byte	0x04, 0x2f
        /*001a*/ 	.short	(.L_5 - .L_4)
	.align		4
.L_4:
        /*001c*/ 	.word	index@(_Z16scan_incl_blocksPiS_ii)
        /*0020*/ 	.word	0x0000001c


	//----- nvinfo : EIATTR_FRAME_SIZE
	.align		4
.L_5:
        /*0024*/ 	.byte	0x04, 0x11
        /*0026*/ 	.short	(.L_7 - .L_6)
	.align		4
.L_6:
        /*0028*/ 	.word	index@($__internal_1_$__cuda_sm20_div_rn_f64_full)
        /*002c*/ 	.word	0x00000000


	//----- nvinfo : EIATTR_FRAME_SIZE
	.align		4
.L_7:
        /*0030*/ 	.byte	0x04, 0x11
        /*0032*/ 	.short	(.L_9 - .L_8)
	.align		4
.L_8:
        /*0034*/ 	.word	index@(_Z16scan_incl_blocksPiS_ii)
        /*0038*/ 	.word	0x00000000


	//----- nvinfo : EIATTR_REGCOUNT
	.align		4
.L_9:
        /*003c*/ 	.byte	0x04, 0x2f
        /*003e*/ 	.short	(.L_11 - .L_10)
	.align		4
.L_10:
        /*0040*/ 	.word	index@(_Z17scan_getBlocksAuxPiS_ii)
        /*0044*/ 	.word	0x0000001b


	//----- nvinfo : EIATTR_FRAME_SIZE
	.align		4
.L_11:
        /*0048*/ 	.byte	0x04, 0x11
        /*004a*/ 	.short	(.L_13 - .L_12)
	.align		4
.L_12:
        /*004c*/ 	.word	index@($__internal_0_$__cuda_sm20_div_rn_f64_full)
        /*0050*/ 	.word	0x00000000


	//----- nvinfo : EIATTR_FRAME_SIZE
	.align		4
.L_13:
        /*0054*/ 	.byte	0x04, 0x11
        /*0056*/ 	.short	(.L_15 - .L_14)
	.align		4
.L_14:
        /*0058*/ 	.word	index@(_Z17scan_getBlocksAuxPiS_ii)
        /*005c*/ 	.word	0x00000000


	//----- nvinfo : EIATTR_REGCOUNT
	.align		4
.L_15:
        /*0060*/ 	.byte	0x04, 0x2f
        /*0062*/ 	.short	(.L_17 - .L_16)
	.align		4
.L_16:
        /*0064*/ 	.word	index@(_Z11addToBlocksPiS_i)
        /*0068*/ 	.word	0x0000000c


	//----- nvinfo : EIATTR_FRAME_SIZE
	.align		4
.L_17:
        /*006c*/ 	.byte	0x04, 0x11
        /*006e*/ 	.short	(.L_19 - .L_18)
	.align		4
.L_18:
        /*0070*/ 	.word	index@(_Z11addToBlocksPiS_i)
        /*0074*/ 	.word	0x00000000


	//----- nvinfo : EIATTR_MIN_STACK_SIZE
	.align		4
.L_19:
        /*0078*/ 	.byte	0x04, 0x12
        /*007a*/ 	.short	(.L_21 - .L_20)
	.align		4
.L_20:
        /*007c*/ 	.word	index@(_Z11addToBlocksPiS_i)
        /*0080*/ 	.word	0x00000000


	//----- nvinfo : EIATTR_MIN_STACK_SIZE
	.align		4
.L_21:
        /*0084*/ 	.byte	0x04, 0x12
        /*0086*/ 	.short	(.L_23 - .L_22)
	.align		4
.L_22:
        /*0088*/ 	.word	index@(_Z17scan_getBlocksAuxPiS_ii)
        /*008c*/ 	.word	0x00000000


	//----- nvinfo : EIATTR_MIN_STACK_SIZE
	.align		4
.L_23:
        /*0090*/ 	.byte	0x04, 0x12
        /*0092*/ 	.short	(.L_25 - .L_24)
	.align		4
.L_24:
        /*0094*/ 	.word	index@(_Z16scan_incl_blocksPiS_ii)
        /*0098*/ 	.word	0x00000000


	//----- nvinfo : EIATTR_MIN_STACK_SIZE
	.align		4
.L_25:
        /*009c*/ 	.byte	0x04, 0x12
        /*009e*/ 	.short	(.L_27 - .L_26)
	.align		4
.L_26:
        /*00a0*/ 	.word	index@(_Z9scan_inclPiS_i)
        /*00a4*/ 	.word	0x00000000
.L_27:


//--------------------- .nv.compat                --------------------------
	.section	.nv.compat,"",@"SHT_CUDA_COMPAT_INFO"
	.align	4
        /*0000*/ 	.byte	0x02, 0x09, 0x00, 0x00, 0x02, 0x02, 0x01, 0x00, 0x02, 0x05, 0x05, 0x00, 0x03, 0x07, 0x01, 0x01
        /*0010*/ 	.byte	0x02, 0x03, 0x00, 0x00, 0x02, 0x06, 0x01, 0x00, 0x04, 0x0b, 0x08, 0x00, 0x01, 0x00, 0x00, 0x00
        /*0020*/ 	.byte	0x00, 0x00, 0x00, 0x00


//--------------------- .nv.info._Z11addToBlocksPiS_i --------------------------
	.section	.nv.info._Z11addToBlocksPiS_i,"",@"SHT_CUDA_INFO"
	.sectionflags	@""
	.align	4


	//----- nvinfo : EIATTR_CUDA_API_VERSION
	.align		4
        /*0000*/ 	.byte	0x04, 0x37
        /*0002*/ 	.short	(.L_29 - .L_28)
.L_28:
        /*0004*/ 	.word	0x00000082


	//----- nvinfo : EIATTR_KPARAM_INFO
	.align		4
.L_29:
        /*0008*/ 	.byte	0x04, 0x17
        /*000a*/ 	.short	(.L_31 - .L_30)
.L_30:
        /*000c*/ 	.word	0x00000000
        /*0010*/ 	.short	0x0002
        /*0012*/ 	.short	0x0010
        /*0014*/ 	.byte	0x00, 0xf0, 0x11, 0x00


	//----- nvinfo : EIATTR_KPARAM_INFO
	.align		4
.L_31:
        /*0018*/ 	.byte	0x04, 0x17
        /*001a*/ 	.short	(.L_33 - .L_32)
.L_32:
        /*001c*/ 	.word	0x00000000
        /*0020*/ 	.short	0x0001
        /*0022*/ 	.short	0x0008
        /*0024*/ 	.byte	0x00, 0xf5, 0x21, 0x00


	//----- nvinfo : EIATTR_KPARAM_INFO
	.align		4
.L_33:
        /*0028*/ 	.byte	0x04, 0x17
        /*002a*/ 	.short	(.L_35 - .L_34)
.L_34:
        /*002c*/ 	.word	0x00000000
        /*0030*/ 	.short	0x0000
        /*0032*/ 	.short	0x0000
        /*0034*/ 	.byte	0x00, 0xf5, 0x21, 0x00


	//----- nvinfo : EIATTR_SPARSE_MMA_MASK
	.align		4
.L_35:
        /*0038*/ 	.byte	0x03, 0x50
        /*003a*/ 	.short	0x0000


	//----- nvinfo : EIATTR_MAXREG_COUNT
	.align		4
        /*003c*/ 	.byte	0x03, 0x1b
        /*003e*/ 	.short	0x00ff


	//----- nvinfo : EIATTR_MERCURY_ISA_VERSION
	.align		4
        /*0040*/ 	.byte	0x03, 0x5f
        /*0042*/ 	.short	0x0101


	//----- nvinfo : EIATTR_VRC_CTA_INIT_COUNT
	.align		4
        /*0044*/ 	.byte	0x02, 0x4a
	.zero		1
	.zero		1


	//----- nvinfo : EIATTR_EXIT_INSTR_OFFSETS
	.align		4
        /*0048*/ 	.byte	0x04, 0x1c
        /*004a*/ 	.short	(.L_37 - .L_36)


	//   ....[0]....
.L_36:
        /*004c*/ 	.word	0x00000030


	//   ....[1]....
        /*0050*/ 	.word	0x00000110


	//----- nvinfo : EIATTR_CBANK_PARAM_SIZE
	.align		4
.L_37:
        /*0054*/ 	.byte	0x03, 0x19
        /*0056*/ 	.short	0x0014


	//----- nvinfo : EIATTR_PARAM_CBANK
	.align		4
        /*0058*/ 	.byte	0x04, 0x0a
        /*005a*/ 	.short	(.L_39 - .L_38)
	.align		4
.L_38:
        /*005c*/ 	.word	index@(.nv.constant0._Z11addToBlocksPiS_i)
        /*0060*/ 	.short	0x0380
        /*0062*/ 	.short	0x0014


	//----- nvinfo : EIATTR_SW_WAR
	.align		4
.L_39:
        /*0064*/ 	.byte	0x04, 0x36
        /*0066*/ 	.short	(.L_41 - .L_40)
.L_40:
        /*0068*/ 	.word	0x00000008
.L_41:


//--------------------- .nv.info._Z17scan_getBlocksAuxPiS_ii --------------------------
	.section	.nv.info._Z17scan_getBlocksAuxPiS_ii,"",@"SHT_CUDA_INFO"
	.sectionflags	@""
	.align	4


	//----- nvinfo : EIATTR_CUDA_API_VERSION
	.align		4
        /*0000*/ 	.byte	0x04, 0x37
        /*0002*/ 	.short	(.L_43 - .L_42)
.L_42:
        /*0004*/ 	.word	0x00000082


	//----- nvinfo : EIATTR_KPARAM_INFO
	.align		4
.L_43:
        /*0008*/ 	.byte	0x04, 0x17
        /*000a*/ 	.short	(.L_45 - .L_44)
.L_44:
        /*000c*/ 	.word	0x00000000
        /*0010*/ 	.short	0x0003
        /*0012*/ 	.short	0x0014
        /*0014*/ 	.byte	0x00, 0xf0, 0x11, 0x00


	//----- nvinfo : EIATTR_KPARAM_INFO
	.align		4
.L_45:
        /*0018*/ 	.byte	0x04, 0x17
        /*001a*/ 	.short	(.L_47 - .L_46)
.L_46:
        /*001c*/ 	.word	0x00000000
        /*0020*/ 	.short	0x0002
        /*0022*/ 	.short	0x0010
        /*0024*/ 	.byte	0x00, 0xf0, 0x11, 0x00


	//----- nvinfo : EIATTR_KPARAM_INFO
	.align		4
.L_47:
        /*0028*/ 	.byte	0x04, 0x17
        /*002a*/ 	.short	(.L_49 - .L_48)
.L_48:
        /*002c*/ 	.word	0x00000000
        /*0030*/ 	.short	0x0001
        /*0032*/ 	.short	0x0008
        /*0034*/ 	.byte	0x00, 0xf5, 0x21, 0x00


	//----- nvinfo : EIATTR_KPARAM_INFO
	.align		4
.L_49:
        /*0038*/ 	.byte	0x04, 0x17
        /*003a*/ 	.short	(.L_51 - .L_50)
.L_50:
        /*003c*/ 	.word	0x00000000
        /*0040*/ 	.short	0x0000
        /*0042*/ 	.short	0x0000
        /*0044*/ 	.byte	0x00, 0xf5, 0x21, 0x00


	//----- nvinfo : EIATTR_SPARSE_MMA_MASK
	.align		4
.L_51:
        /*0048*/ 	.byte	0x03, 0x50
        /*004a*/ 	.short	0x0000


	//----- nvinfo : EIATTR_MAXREG_COUNT
	.align		4
        /*004c*/ 	.byte	0x03, 0x1b
        /*004e*/ 	.short	0x00ff


	//----- nvinfo : EIATTR_MERCURY_ISA_VERSION
	.align		4
        /*0050*/ 	.byte	0x03, 0x5f
        /*0052*/ 	.short	0x0101


	//----- nvinfo : EIATTR_VRC_CTA_INIT_COUNT
	.align		4
        /*0054*/ 	.byte	0x02, 0x4a
	.zero		1
	.zero		1


	//----- nvinfo : EIATTR_EXIT_INSTR_OFFSETS
	.align		4
        /*0058*/ 	.byte	0x04, 0x1c
        /*005a*/ 	.short	(.L_53 - .L_52)


	//   ....[0]....
.L_52:
        /*005c*/ 	.word	0x00000380


	//   ....[1]....
        /*0060*/ 	.word	0x00000420


	//----- nvinfo : EIATTR_CRS_STACK_SIZE
	.align		4
.L_53:
        /*0064*/ 	.byte	0x04, 0x1e
        /*0066*/ 	.short	(.L_55 - .L_54)
.L_54:
        /*0068*/ 	.word	0x00000000


	//----- nvinfo : EIATTR_CBANK_PARAM_SIZE
	.align		4
.L_55:
        /*006c*/ 	.byte	0x03, 0x19
        /*006e*/ 	.short	0x0018


	//----- nvinfo : EIATTR_PARAM_CBANK
	.align		4
        /*0070*/ 	.byte	0x04, 0x0a
        /*0072*/ 	.short	(.L_57 - .L_56)
	.align		4
.L_56:
        /*0074*/ 	.word	index@(.nv.constant0._Z17scan_getBlocksAuxPiS_ii)
        /*0078*/ 	.short	0x0380
        /*007a*/ 	.short	0x0018


	//----- nvinfo : EIATTR_SW_WAR
	.align		4
.L_57:
        /*007c*/ 	.byte	0x04, 0x36
        /*007e*/ 	.short	(.L_59 - .L_58)
.L_58:
        /*0080*/ 	.word	0x00000008
.L_59:


//--------------------- .nv.info._Z16scan_incl_blocksPiS_ii --------------------------
	.section	.nv.info._Z16scan_incl_blocksPiS_ii,"",@"SHT_CUDA_INFO"
	.sectionflags	@""
	.align	4


	//----- nvinfo : EIATTR_CUDA_API_VERSION
	.align		4
        /*0000*/ 	.byte	0x04, 0x37
        /*0002*/ 	.short	(.L_61 - .L_60)
.L_60:
        /*0004*/ 	.word	0x00000082


	//----- nvinfo : EIATTR_KPARAM_INFO
	.align		4
.L_61:
        /*0008*/ 	.byte	0x04, 0x17
        /*000a*/ 	.short	(.L_63 - .L_62)
.L_62:
        /*000c*/ 	.word	0x00000000
        /*0010*/ 	.short	0x0003
        /*0012*/ 	.short	0x0014
        /*0014*/ 	.byte	0x00, 0xf0, 0x11, 0x00


	//----- nvinfo : EIATTR_KPARAM_INFO
	.align		4
.L_63:
        /*0018*/ 	.byte	0x04, 0x17
        /*001a*/ 	.short	(.L_65 - .L_64)
.L_64:
        /*001c*/ 	.word	0x00000000
        /*0020*/ 	.short	0x0002
        /*0022*/ 	.short	0x0010
        /*0024*/ 	.byte	0x00, 0xf0, 0x11, 0x00


	//----- nvinfo : EIATTR_KPARAM_INFO
	.align		4
.L_65:
        /*0028*/ 	.byte	0x04, 0x17
        /*002a*/ 	.short	(.L_67 - .L_66)
.L_66:
        /*002c*/ 	.word	0x00000000
        /*0030*/ 	.short	0x0001
        /*0032*/ 	.short	0x0008
        /*0034*/ 	.byte	0x00, 0xf5, 0x21, 0x00


	//----- nvinfo : EIATTR_KPARAM_INFO
	.align		4
.L_67:
        /*0038*/ 	.byte	0x04, 0x17
        /*003a*/ 	.short	(.L_69 - .L_68)
.L_68:
        /*003c*/ 	.word	0x00000000
        /*0040*/ 	.short	0x0000
        /*0042*/ 	.short	0x0000
        /*0044*/ 	.byte	0x00, 0xf5, 0x21, 0x00


	//----- nvinfo : EIATTR_SPARSE_MMA_MASK
	.align		4
.L_69:
        /*0048*/ 	.byte	0x03, 0x50
        /*004a*/ 	.short	0x0000


	//----- nvinfo : EIATTR_MAXREG_COUNT
	.align		4
        /*004c*/ 	.byte	0x03, 0x1b
        /*004e*/ 	.short	0x00ff


	//----- nvinfo : EIATTR_NUM_BARRIERS
	.align		4
        /*0050*/ 	.byte	0x02, 0x4c
        /*0052*/ 	.byte	0x01
	.zero		1


	//----- nvinfo : EIATTR_MERCURY_ISA_VERSION
	.align		4
        /*0054*/ 	.byte	0x03, 0x5f
        /*0056*/ 	.short	0x0101


	//----- nvinfo : EIATTR_VRC_CTA_INIT_COUNT
	.align		4
        /*0058*/ 	.byte	0x02, 0x4a
	.zero		1
	.zero		1


	//----- nvinfo : EIATTR_EXIT_INSTR_OFFSETS
	.align		4
        /*005c*/ 	.byte	0x04, 0x1c
        /*005e*/ 	.short	(.L_71 - .L_70)


	//   ....[0]....
.L_70:
        /*0060*/ 	.word	0x000005d0


	//----- nvinfo : EIATTR_CRS_STACK_SIZE
	.align		4
.L_71:
        /*0064*/ 	.byte	0x04, 0x1e
        /*0066*/ 	.short	(.L_73 - .L_72)
.L_72:
        /*0068*/ 	.word	0x00000000


	//----- nvinfo : EIATTR_CBANK_PARAM_SIZE
	.align		4
.L_73:
        /*006c*/ 	.byte	0x03, 0x19
        /*006e*/ 	.short	0x0018


	//----- nvinfo : EIATTR_PARAM_CBANK
	.align		4
        /*0070*/ 	.byte	0x04, 0x0a
        /*0072*/ 	.short	(.L_75 - .L_74)
	.align		4
.L_74:
        /*0074*/ 	.word	index@(.nv.constant0._Z16scan_incl_blocksPiS_ii)
        /*0078*/ 	.short	0x0380
        /*007a*/ 	.short	0x0018


	//----- nvinfo : EIATTR_SW_WAR
	.align		4
.L_75:
        /*007c*/ 	.byte	0x04, 0x36
        /*007e*/ 	.short	(.L_77 - .L_76)
.L_76:
        /*0080*/ 	.word	0x00000008
.L_77:


//--------------------- .nv.info._Z9scan_inclPiS_i --------------------------
	.section	.nv.info._Z9scan_inclPiS_i,"",@"SHT_CUDA_INFO"
	.sectionflags	@""
	.align	4


	//----- nvinfo : EIATTR_CUDA_API_VERSION
	.align		4
        /*0000*/ 	.byte	0x04, 0x37
        /*0002*/ 	.short	(.L_79 - .L_78)
.L_78:
        /*0004*/ 	.word	0x00000082


	//----- nvinfo : EIATTR_KPARAM_INFO
	.align		4
.L_79:
        /*0008*/ 	.byte	0x04, 0x17
        /*000a*/ 	.short	(.L_81 - .L_80)
.L_80:
        /*000c*/ 	.word	0x00000000
        /*0010*/ 	.short	0x0002
        /*0012*/ 	.short	0x0010
        /*0014*/ 	.byte	0x00, 0xf0, 0x11, 0x00


	//----- nvinfo : EIATTR_KPARAM_INFO
	.align		4
.L_81:
        /*0018*/ 	.byte	0x04, 0x17
        /*001a*/ 	.short	(.L_83 - .L_82)
.L_82:
        /*001c*/ 	.word	0x00000000
        /*0020*/ 	.short	0x0001
        /*0022*/ 	.short	0x0008
        /*0024*/ 	.byte	0x00, 0xf5, 0x21, 0x00


	//----- nvinfo : EIATTR_KPARAM_INFO
	.align		4
.L_83:
        /*0028*/ 	.byte	0x04, 0x17
        /*002a*/ 	.short	(.L_85 - .L_84)
.L_84:
        /*002c*/ 	.word	0x00000000
        /*0030*/ 	.short	0x0000
        /*0032*/ 	.short	0x0000
        /*0034*/ 	.byte	0x00, 0xf5, 0x21, 0x00


	//----- nvinfo : EIATTR_SPARSE_MMA_MASK
	.align		4
.L_85:
        /*0038*/ 	.byte	0x03, 0x50
        /*003a*/ 	.short	0x0000


	//----- nvinfo : EIATTR_MAXREG_COUNT
	.align		4
        /*003c*/ 	.byte	0x03, 0x1b
        /*003e*/ 	.short	0x00ff


	//----- nvinfo : EIATTR_NUM_BARRIERS
	.align		4
        /*0040*/ 	.byte	0x02, 0x4c
        /*0042*/ 	.byte	0x01
	.zero		1


	//----- nvinfo : EIATTR_MERCURY_ISA_VERSION
	.align		4
        /*0044*/ 	.byte	0x03, 0x5f
        /*0046*/ 	.short	0x0101


	//----- nvinfo : EIATTR_VRC_CTA_INIT_COUNT
	.align		4
        /*0048*/ 	.byte	0x02, 0x4a
	.zero		1
	.zero		1


	//----- nvinfo : EIATTR_EXIT_INSTR_OFFSETS
	.align		4
        /*004c*/ 	.byte	0x04, 0x1c
        /*004e*/ 	.short	(.L_87 - .L_86)


	//   ....[0]....
.L_86:
        /*0050*/ 	.word	0x000002a0


	//----- nvinfo : EIATTR_CBANK_PARAM_SIZE
	.align		4
.L_87:
        /*0054*/ 	.byte	0x03, 0x19
        /*0056*/ 	.short	0x0014


	//----- nvinfo : EIATTR_PARAM_CBANK
	.align		4
        /*0058*/ 	.byte	0x04, 0x0a
        /*005a*/ 	.short	(.L_89 - .L_88)
	.align		4
.L_88:
        /*005c*/ 	.word	index@(.nv.constant0._Z9scan_inclPiS_i)
        /*0060*/ 	.short	0x0380
        /*0062*/ 	.short	0x0014


	//----- nvinfo : EIATTR_SW_WAR
	.align		4
.L_89:
        /*0064*/ 	.byte	0x04, 0x36
        /*0066*/ 	.short	(.L_91 - .L_90)
.L_90:
        /*0068*/ 	.word	0x00000008
.L_91:


//--------------------- .nv.callgraph             --------------------------
	.section	.nv.callgraph,"",@"SHT_CUDA_CALLGRAPH"
	.align	4
	.sectionentsize	8
	.align		4
        /*0000*/ 	.word	0x00000000
	.align		4
        /*0004*/ 	.word	0xffffffff
	.align		4
        /*0008*/ 	.word	0x00000000
	.align		4
        /*000c*/ 	.word	0xfffffffe
	.align		4
        /*0010*/ 	.word	0x00000000
	.align		4
        /*0014*/ 	.word	0xfffffffd
	.align		4
        /*0018*/ 	.word	0x00000000
	.align		4
        /*001c*/ 	.word	0xfffffffc


//--------------------- .text._Z11addToBlocksPiS_i --------------------------
	.section	.text._Z11addToBlocksPiS_i,"ax",@progbits
	.align	128
        .global         _Z11addToBlocksPiS_i
        .type           _Z11addToBlocksPiS_i,@function
        .size           _Z11addToBlocksPiS_i,(.L_x_24 - _Z11addToBlocksPiS_i)
        .other          _Z11addToBlocksPiS_i,@"STO_CUDA_ENTRY STV_DEFAULT"
_Z11addToBlocksPiS_i:
.text._Z11addToBlocksPiS_i:
[----:B------:R-:W-:Y:S01]  /*0000*/  LDC R1, c[0x0][0x37c] ;  /* 0x0000df00ff017b82 */ /* 0x000fe20000000800 */
[----:B------:R-:W0:Y:S02]  /*0010*/  S2R R9, SR_CTAID.X ;  /* 0x0000000000097919 */ /* 0x000e240000002500 */
[----:B0-----:R-:W-:-:S13]  /*0020*/  ISETP.NE.AND P0, PT, R9, RZ, PT ;  /* 0x000000ff0900720c */ /* 0x001fda0003f05270 */
[----:B------:R-:W-:Y:S05]  /*0030*/  @!P0 EXIT ;  /* 0x000000000000894d */ /* 0x000fea0003800000 */
[----:B------:R-:W0:Y:S01]  /*0040*/  S2R R0, SR_TID.X ;  /* 0x0000000000007919 */ /* 0x000e220000002100 */
[----:B------:R-:W1:Y:S01]  /*0050*/  LDC.64 R2, c[0x0][0x388] ;  /* 0x0000e200ff027b82 */ /* 0x000e620000000a00 */
[----:B------:R-:W0:Y:S01]  /*0060*/  LDCU UR6, c[0x0][0x390] ;  /* 0x00007200ff0677ac */ /* 0x000e220008000800 */
[----:B------:R-:W-:Y:S01]  /*0070*/  IADD3 R7, PT, PT, R9, -0x1, RZ ;  /* 0xffffffff09077810 */ /* 0x000fe20007ffe0ff */
[----:B------:R-:W2:Y:S05]  /*0080*/  LDCU.64 UR4, c[0x0][0x358] ;  /* 0x00006b00ff0477ac */ /* 0x000eaa0008000a00 */
[----:B------:R-:W3:Y:S01]  /*0090*/  LDC.64 R4, c[0x0][0x380] ;  /* 0x0000e000ff047b82 */ /* 0x000ee20000000a00 */
[----:B-1----:R-:W-:-:S06]  /*00a0*/  IMAD.WIDE.U32 R2, R7, 0x4, R2 ;  /* 0x0000000407027825 */ /* 0x002fcc00078e0002 */
[----:B--2---:R-:W2:Y:S01]  /*00b0*/  LDG.E R2, desc[UR4][R2.64] ;  /* 0x0000000402027981 */ /* 0x004ea2000c1e1900 */
[----:B0-----:R-:W-:-:S04]  /*00c0*/  IMAD R9, R9, UR6, R0 ;  /* 0x0000000609097c24 */ /* 0x001fc8000f8e0200 */
[----:B---3--:R-:W-:-:S05]  /*00d0*/  IMAD.WIDE R4, R9, 0x4, R4 ;  /* 0x0000000409047825 */ /* 0x008fca00078e0204 */
[----:B------:R-:W2:Y:S02]  /*00e0*/  LDG.E R7, desc[UR4][R4.64] ;  /* 0x0000000404077981 */ /* 0x000ea4000c1e1900 */
[----:B--2---:R-:W-:-:S05]  /*00f0*/  IADD3 R7, PT, PT, R2, R7, RZ ;  /* 0x0000000702077210 */ /* 0x004fca0007ffe0ff */
[----:B------:R-:W-:Y:S01]  /*0100*/  STG.E desc[UR4][R4.64], R7 ;  /* 0x0000000704007986 */ /* 0x000fe2000c101904 */
[----:B------:R-:W-:Y:S05]  /*0110*/  EXIT ;  /* 0x000000000000794d */ /* 0x000fea0003800000 */
.L_x_0:
[----:B------:R-:W-:-:S00]  /*0120*/  BRA `(.L_x_0) ;  /* 0xfffffffc00fc7947 */ /* 0x000fc0000383ffff */
[----:B------:R-:W-:-:S00]  /*0130*/  NOP ;  /* 0x0000000000007918 */ /* 0x000fc00000000000 */
        /* <DEDUP_REMOVED lines=12> */
.L_x_24:


//--------------------- .text._Z17scan_getBlocksAuxPiS_ii --------------------------
	.section	.text._Z17scan_getBlocksAuxPiS_ii,"ax",@progbits
	.align	128
        .global         _Z17scan_getBlocksAuxPiS_ii
        .type           _Z17scan_getBlocksAuxPiS_ii,@function
        .size           _Z17scan_getBlocksAuxPiS_ii,(.L_x_22 - _Z17scan_getBlocksAuxPiS_ii)
        .other          _Z17scan_getBlocksAuxPiS_ii,@"STO_CUDA_ENTRY STV_DEFAULT"
_Z17scan_getBlocksAuxPiS_ii:
.text._Z17scan_getBlocksAuxPiS_ii:
[----:B------:R-:W-:Y:S01]  /*0000*/  LDC R1, c[0x0][0x37c] ;  /* 0x0000df00ff017b82 */ /* 0x000fe20000000800 */
[----:B------:R-:W0:Y:S01]  /*0010*/  LDCU.64 UR4, c[0x0][0x390] ;  /* 0x00007200ff0477ac */ /* 0x000e220008000a00 */
[----:B------:R-:W-:Y:S01]  /*0020*/  IMAD.MOV.U32 R2, RZ, RZ, 0x1 ;  /* 0x00000001ff027424 */ /* 0x000fe200078e00ff */
[----:B------:R-:W1:Y:S01]  /*0030*/  S2R R0, SR_CTAID.X ;  /* 0x0000000000007919 */ /* 0x000e620000002500 */
[----:B0-----:R-:W0:Y:S08]  /*0040*/  I2F.F64 R6, UR4 ;  /* 0x0000000400067d12 */ /* 0x001e300008201c00 */
[----:B------:R-:W2:Y:S08]  /*0050*/  I2F.F64 R8, UR5 ;  /* 0x0000000500087d12 */ /* 0x000eb00008201c00 */
[----:B0-----:R-:W0:Y:S01]  /*0060*/  MUFU.RCP64H R3, R7 ;  /* 0x0000000700037308 */ /* 0x001e220000001800 */
[----:B--2---:R-:W-:Y:S01]  /*0070*/  FSETP.GEU.AND P1, PT, |R9|, 6.5827683646048100446e-37, PT ;  /* 0x036000000900780b */ /* 0x004fe20003f2e200 */
[----:B0-----:R-:W-:-:S08]  /*0080*/  DFMA R4, -R6, R2, 1 ;  /* 0x3ff000000604742b */ /* 0x001fd00000000102 */
[----:B------:R-:W-:-:S08]  /*0090*/  DFMA R4, R4, R4, R4 ;  /* 0x000000040404722b */ /* 0x000fd00000000004 */
[----:B------:R-:W-:-:S08]  /*00a0*/  DFMA R4, R2, R4, R2 ;  /* 0x000000040204722b */ /* 0x000fd00000000002 */
[----:B------:R-:W-:-:S08]  /*00b0*/  DFMA R2, -R6, R4, 1 ;  /* 0x3ff000000602742b */ /* 0x000fd00000000104 */
[----:B------:R-:W-:-:S08]  /*00c0*/  DFMA R2, R4, R2, R4 ;  /* 0x000000020402722b */ /* 0x000fd00000000004 */
[----:B------:R-:W-:-:S08]  /*00d0*/  DMUL R4, R8, R2 ;  /* 0x0000000208047228 */ /* 0x000fd00000000000 */
[----:B------:R-:W-:-:S08]  /*00e0*/  DFMA R10, -R6, R4, R8 ;  /* 0x00000004060a722b */ /* 0x000fd00000000108 */
[----:B------:R-:W-:Y:S01]  /*00f0*/  DFMA R2, R2, R10, R4 ;  /* 0x0000000a0202722b */ /* 0x000fe20000000004 */
[----:B-1----:R0:W1:Y:S09]  /*0100*/  I2F.F64.U32 R4, R0 ;  /* 0x0000000000047312 */ /* 0x0020720000201800 */
[----:B------:R-:W-:-:S05]  /*0110*/  FFMA R10, RZ, R7, R3 ;  /* 0x00000007ff0a7223 */ /* 0x000fca0000000003 */
[----:B------:R-:W-:-:S13]  /*0120*/  FSETP.GT.AND P0, PT, |R10|, 1.469367938527859385e-39, PT ;  /* 0x001000000a00780b */ /* 0x000fda0003f04200 */
[----:B01----:R-:W-:Y:S05]  /*0130*/  @P0 BRA P1, `(.L_x_1) ;  /* 0x0000000000080947 */ /* 0x003fea0000800000 */
[----:B------:R-:W-:-:S07]  /*0140*/  MOV R12, 0x160 ;  /* 0x00000160000c7802 */ /* 0x000fce0000000f00 */
[----:B------:R-:W-:Y:S05]  /*0150*/  CALL.REL.NOINC `($__internal_0_$__cuda_sm20_div_rn_f64_full) ;  /* 0x0000000000b47944 */ /* 0x000fea0003c00000 */
.L_x_1:
[----:B------:R-:W0:Y:S01]  /*0160*/  FRND.F64.CEIL R2, R2 ;  /* 0x0000000200027313 */ /* 0x000e220000309800 */
[----:B------:R-:W1:Y:S01]  /*0170*/  LDCU UR4, c[0x0][0x390] ;  /* 0x00007200ff0477ac */ /* 0x000e620008000800 */
[----:B------:R-:W2:Y:S01]  /*0180*/  S2R R7, SR_TID.X ;  /* 0x0000000000077919 */ /* 0x000ea20000002100 */
[----:B0-----:R-:W-:-:S08]  /*0190*/  DADD R8, R2, -1 ;  /* 0xbff0000002087429 */ /* 0x001fd00000000000 */
[----:B------:R-:W-:Y:S01]  /*01a0*/  DSETP.NEU.AND P0, PT, R8, R4, PT ;  /* 0x000000040800722a */ /* 0x000fe20003f0d000 */
[----:B-1----:R-:W-:-:S13]  /*01b0*/  IMAD.U32 R4, RZ, RZ, UR4 ;  /* 0x00000004ff047e24 */ /* 0x002fda000f8e00ff */
[----:B--2---:R-:W-:Y:S05]  /*01c0*/  @P0 BRA `(.L_x_2) ;  /* 0x0000000000640947 */ /* 0x004fea0003800000 */
[----:B------:R-:W0:Y:S02]  /*01d0*/  LDC.64 R2, c[0x0][0x390] ;  /* 0x0000e400ff027b82 */ /* 0x000e240000000a00 */
[----:B0-----:R-:W-:Y:S02]  /*01e0*/  IABS R8, R2 ;  /* 0x0000000200087213 */ /* 0x001fe40000000000 */
[----:B------:R-:W-:Y:S02]  /*01f0*/  IABS R10, R3 ;  /* 0x00000003000a7213 */ /* 0x000fe40000000000 */
[----:B------:R-:W0:Y:S01]  /*0200*/  I2F.RP R6, R8 ;  /* 0x0000000800067306 */ /* 0x000e220000209400 */
[----:B------:R-:W-:-:S07]  /*0210*/  ISETP.GE.AND P2, PT, R3, RZ, PT ;  /* 0x000000ff0300720c */ /* 0x000fce0003f46270 */
[----:B0-----:R-:W0:Y:S02]  /*0220*/  MUFU.RCP R6, R6 ;  /* 0x0000000600067308 */ /* 0x001e240000001000 */
[----:B0-----:R-:W-:-:S06]  /*0230*/  VIADD R4, R6, 0xffffffe ;  /* 0x0ffffffe06047836 */ /* 0x001fcc0000000000 */
[----:B------:R0:W1:Y:S02]  /*0240*/  F2I.FTZ.U32.TRUNC.NTZ R5, R4 ;  /* 0x0000000400057305 */ /* 0x000064000021f000 */
[----:B0-----:R-:W-:Y:S02]  /*0250*/  IMAD.MOV.U32 R4, RZ, RZ, RZ ;  /* 0x000000ffff047224 */ /* 0x001fe400078e00ff */
[----:B-1----:R-:W-:-:S04]  /*0260*/  IMAD.MOV R9, RZ, RZ, -R5 ;  /* 0x000000ffff097224 */ /* 0x002fc800078e0a05 */
[----:B------:R-:W-:-:S04]  /*0270*/  IMAD R9, R9, R8, RZ ;  /* 0x0000000809097224 */ /* 0x000fc800078e02ff */
[----:B------:R-:W-:-:S04]  /*0280*/  IMAD.HI.U32 R5, R5, R9, R4 ;  /* 0x0000000905057227 */ /* 0x000fc800078e0004 */
[----:B------:R-:W-:-:S04]  /*0290*/  IMAD.MOV.U32 R9, RZ, RZ, R10 ;  /* 0x000000ffff097224 */ /* 0x000fc800078e000a */
[----:B------:R-:W-:-:S04]  /*02a0*/  IMAD.HI.U32 R5, R5, R9, RZ ;  /* 0x0000000905057227 */ /* 0x000fc800078e00ff */
[----:B------:R-:W-:-:S04]  /*02b0*/  IMAD.MOV R5, RZ, RZ, -R5 ;  /* 0x000000ffff057224 */ /* 0x000fc800078e0a05 */
[----:B------:R-:W-:-:S05]  /*02c0*/  IMAD R5, R8, R5, R9 ;  /* 0x0000000508057224 */ /* 0x000fca00078e0209 */
[----:B------:R-:W-:-:S13]  /*02d0*/  ISETP.GT.U32.AND P0, PT, R8, R5, PT ;  /* 0x000000050800720c */ /* 0x000fda0003f04070 */
[----:B------:R-:W-:Y:S01]  /*02e0*/  @!P0 IMAD.IADD R5, R5, 0x1, -R8 ;  /* 0x0000000105058824 */ /* 0x000fe200078e0a08 */
[----:B------:R-:W-:-:S04]  /*02f0*/  ISETP.NE.AND P0, PT, R2, RZ, PT ;  /* 0x000000ff0200720c */ /* 0x000fc80003f05270 */
[----:B------:R-:W-:-:S13]  /*0300*/  ISETP.GT.U32.AND P1, PT, R8, R5, PT ;  /* 0x000000050800720c */ /* 0x000fda0003f24070 */
[----:B------:R-:W-:-:S04]  /*0310*/  @!P1 IMAD.IADD R5, R5, 0x1, -R8 ;  /* 0x0000000105059824 */ /* 0x000fc800078e0a08 */
[----:B------:R-:W-:Y:S01]  /*0320*/  @!P2 IMAD.MOV R5, RZ, RZ, -R5 ;  /* 0x000000ffff05a224 */ /* 0x000fe200078e0a05 */
[----:B------:R-:W-:-:S04]  /*0330*/  @!P0 LOP3.LUT R5, RZ, R2, RZ, 0x33, !PT ;  /* 0x00000002ff058212 */ /* 0x000fc800078e33ff */
[----:B------:R-:W-:-:S04]  /*0340*/  ISETP.NE.AND P0, PT, R5, RZ, PT ;  /* 0x000000ff0500720c */ /* 0x000fc80003f05270 */
[----:B------:R-:W-:-:S09]  /*0350*/  SEL R4, R5, R2, P0 ;  /* 0x0000000205047207 */ /* 0x000fd20000000000 */
.L_x_2:
[----:B------:R-:W-:-:S05]  /*0360*/  VIADD R4, R4, 0xffffffff ;  /* 0xffffffff04047836 */ /* 0x000fca0000000000 */
[----:B------:R-:W-:-:S13]  /*0370*/  ISETP.NE.AND P0, PT, R7, R4, PT ;  /* 0x000000040700720c */ /* 0x000fda0003f05270 */
[----:B------:R-:W-:Y:S05]  /*0380*/  @P0 EXIT ;  /* 0x000000000000094d */ /* 0x000fea0003800000 */
[----:B------:R-:W0:Y:S01]  /*0390*/  LDC.64 R2, c[0x0][0x388] ;  /* 0x0000e200ff027b82 */ /* 0x000e220000000a00 */
[----:B------:R-:W1:Y:S01]  /*03a0*/  LDCU UR6, c[0x0][0x390] ;  /* 0x00007200ff0677ac */ /* 0x000e620008000800 */
[----:B------:R-:W2:Y:S06]  /*03b0*/  LDCU.64 UR4, c[0x0][0x358] ;  /* 0x00006b00ff0477ac */ /* 0x000eac0008000a00 */
[----:B------:R-:W3:Y:S01]  /*03c0*/  LDC.64 R4, c[0x0][0x380] ;  /* 0x0000e000ff047b82 */ /* 0x000ee20000000a00 */
[----:B-1----:R-:W-:-:S04]  /*03d0*/  IMAD R7, R0, UR6, R7 ;  /* 0x0000000600077c24 */ /* 0x002fc8000f8e0207 */
[----:B0-----:R-:W-:-:S06]  /*03e0*/  IMAD.WIDE R2, R7, 0x4, R2 ;  /* 0x0000000407027825 */ /* 0x001fcc00078e0202 */
[----:B--2---:R-:W2:Y:S01]  /*03f0*/  LDG.E R3, desc[UR4][R2.64] ;  /* 0x0000000402037981 */ /* 0x004ea2000c1e1900 */
[----:B---3--:R-:W-:-:S05]  /*0400*/  IMAD.WIDE.U32 R4, R0, 0x4, R4 ;  /* 0x0000000400047825 */ /* 0x008fca00078e0004 */
[----:B--2---:R-:W-:Y:S01]  /*0410*/  STG.E desc[UR4][R4.64], R3 ;  /* 0x0000000304007986 */ /* 0x004fe2000c101904 */
[----:B------:R-:W-:Y:S05]  /*0420*/  EXIT ;  /* 0x000000000000794d */ /* 0x000fea0003800000 */
        .weak           $__internal_0_$__cuda_sm20_div_rn_f64_full
        .type           $__internal_0_$__cuda_sm20_div_rn_f64_full,@function
        .size           $__internal_0_$__cuda_sm20_div_rn_f64_full,(.L_x_22 - $__internal_0_$__cuda_sm20_div_rn_f64_full)
$__internal_0_$__cuda_sm20_div_rn_f64_full:
[C---:B------:R-:W-:Y:S01]  /*0430*/  FSETP.GEU.AND P0, PT, |R7|.reuse, 1.469367938527859385e-39, PT ;  /* 0x001000000700780b */ /* 0x040fe20003f0e200 */
[----:B------:R-:W-:Y:S01]  /*0440*/  IMAD.MOV.U32 R14, RZ, RZ, 0x1 ;  /* 0x00000001ff0e7424 */ /* 0x000fe200078e00ff */
[C---:B------:R-:W-:Y:S01]  /*0450*/  LOP3.LUT R2, R7.reuse, 0x800fffff, RZ, 0xc0, !PT ;  /* 0x800fffff07027812 */ /* 0x040fe200078ec0ff */
[----:B------:R-:W-:Y:S01]  /*0460*/  IMAD.MOV.U32 R13, RZ, RZ, 0x1ca00000 ;  /* 0x1ca00000ff0d7424 */ /* 0x000fe200078e00ff */
[----:B------:R-:W-:Y:S02]  /*0470*/  LOP3.LUT R17, R7, 0x7ff00000, RZ, 0xc0, !PT ;  /* 0x7ff0000007117812 */ /* 0x000fe400078ec0ff */
[----:B------:R-:W-:Y:S01]  /*0480*/  LOP3.LUT R3, R2, 0x3ff00000, RZ, 0xfc, !PT ;  /* 0x3ff0000002037812 */ /* 0x000fe200078efcff */
[----:B------:R-:W-:Y:S01]  /*0490*/  IMAD.MOV.U32 R2, RZ, RZ, R6 ;  /* 0x000000ffff027224 */ /* 0x000fe200078e0006 */
[----:B------:R-:W-:-:S04]  /*04a0*/  LOP3.LUT R16, R9, 0x7ff00000, RZ, 0xc0, !PT ;  /* 0x7ff0000009107812 */ /* 0x000fc800078ec0ff */
[----:B------:R-:W-:Y:S01]  /*04b0*/  ISETP.GE.U32.AND P1, PT, R16, R17, PT ;  /* 0x000000111000720c */ /* 0x000fe20003f26070 */
[----:B------:R-:W-:Y:S01]  /*04c0*/  @!P0 DMUL R2, R6, 8.98846567431157953865e+307 ;  /* 0x7fe0000006028828 */ /* 0x000fe20000000000 */
[----:B------:R-:W-:-:S05]  /*04d0*/  IMAD.MOV.U32 R23, RZ, RZ, R16 ;  /* 0x000000ffff177224 */ /* 0x000fca00078e0010 */
[----:B------:R-:W0:Y:S02]  /*04e0*/  MUFU.RCP64H R15, R3 ;  /* 0x00000003000f7308 */ /* 0x000e240000001800 */
[----:B0-----:R-:W-:-:S08]  /*04f0*/  DFMA R10, R14, -R2, 1 ;  /* 0x3ff000000e0a742b */ /* 0x001fd00000000802 */
[----:B------:R-:W-:-:S08]  /*0500*/  DFMA R10, R10, R10, R10 ;  /* 0x0000000a0a0a722b */ /* 0x000fd0000000000a */
[----:B------:R-:W-:Y:S01]  /*0510*/  DFMA R14, R14, R10, R14 ;  /* 0x0000000a0e0e722b */ /* 0x000fe2000000000e */
[----:B------:R-:W-:Y:S01]  /*0520*/  SEL R11, R13, 0x63400000, !P1 ;  /* 0x634000000d0b7807 */ /* 0x000fe20004800000 */
[----:B------:R-:W-:Y:S01]  /*0530*/  IMAD.MOV.U32 R10, RZ, RZ, R8 ;  /* 0x000000ffff0a7224 */ /* 0x000fe200078e0008 */
[----:B------:R-:W-:Y:S02]  /*0540*/  FSETP.GEU.AND P1, PT, |R9|, 1.469367938527859385e-39, PT ;  /* 0x001000000900780b */ /* 0x000fe40003f2e200 */
[----:B------:R-:W-:-:S03]  /*0550*/  LOP3.LUT R11, R11, 0x800fffff, R9, 0xf8, !PT ;  /* 0x800fffff0b0b7812 */ /* 0x000fc600078ef809 */
[----:B------:R-:W-:-:S08]  /*0560*/  DFMA R18, R14, -R2, 1 ;  /* 0x3ff000000e12742b */ /* 0x000fd00000000802 */
[----:B------:R-:W-:Y:S01]  /*0570*/  DFMA R14, R14, R18, R14 ;  /* 0x000000120e0e722b */ /* 0x000fe2000000000e */
[----:B------:R-:W-:Y:S10]  /*0580*/  @P1 BRA `(.L_x_3) ;  /* 0x0000000000201947 */ /* 0x000ff40003800000 */
[----:B------:R-:W-:Y:S01]  /*0590*/  LOP3.LUT R19, R7, 0x7ff00000, RZ, 0xc0, !PT ;  /* 0x7ff0000007137812 */ /* 0x000fe200078ec0ff */
[----:B------:R-:W-:-:S03]  /*05a0*/  IMAD.MOV.U32 R18, RZ, RZ, RZ ;  /* 0x000000ffff127224 */ /* 0x000fc600078e00ff */
[----:B------:R-:W-:-:S04]  /*05b0*/  ISETP.GE.U32.AND P1, PT, R16, R19, PT ;  /* 0x000000131000720c */ /* 0x000fc80003f26070 */
[----:B------:R-:W-:-:S04]  /*05c0*/  SEL R19, R13, 0x63400000, !P1 ;  /* 0x634000000d137807 */ /* 0x000fc80004800000 */
[----:B------:R-:W-:-:S04]  /*05d0*/  LOP3.LUT R19, R19, 0x80000000, R9, 0xf8, !PT ;  /* 0x8000000013137812 */ /* 0x000fc800078ef809 */
[----:B------:R-:W-:-:S06]  /*05e0*/  LOP3.LUT R19, R19, 0x100000, RZ, 0xfc, !PT ;  /* 0x0010000013137812 */ /* 0x000fcc00078efcff */
[----:B------:R-:W-:-:S10]  /*05f0*/  DFMA R10, R10, 2, -R18 ;  /* 0x400000000a0a782b */ /* 0x000fd40000000812 */
[----:B------:R-:W-:-:S07]  /*0600*/  LOP3.LUT R23, R11, 0x7ff00000, RZ, 0xc0, !PT ;  /* 0x7ff000000b177812 */ /* 0x000fce00078ec0ff */
.L_x_3:
[----:B------:R-:W-:Y:S01]  /*0610*/  IMAD.MOV.U32 R22, RZ, RZ, R17 ;  /* 0x000000ffff167224 */ /* 0x000fe200078e0011 */
[----:B------:R-:W-:Y:S01]  /*0620*/  @!P0 LOP3.LUT R22, R3, 0x7ff00000, RZ, 0xc0, !PT ;  /* 0x7ff0000003168812 */ /* 0x000fe200078ec0ff */
[----:B------:R-:W-:Y:S01]  /*0630*/  VIADD R17, R23, 0xffffffff ;  /* 0xffffffff17117836 */ /* 0x000fe20000000000 */
[----:B------:R-:W-:-:S03]  /*0640*/  DMUL R18, R14, R10 ;  /* 0x0000000a0e127228 */ /* 0x000fc60000000000 */
[----:B------:R-:W-:Y:S01]  /*0650*/  VIADD R24, R22, 0xffffffff ;  /* 0xffffffff16187836 */ /* 0x000fe20000000000 */
[----:B------:R-:W-:-:S04]  /*0660*/  ISETP.GT.U32.AND P0, PT, R17, 0x7feffffe, PT ;  /* 0x7feffffe1100780c */ /* 0x000fc80003f04070 */
[----:B------:R-:W-:Y:S01]  /*0670*/  ISETP.GT.U32.OR P0, PT, R24, 0x7feffffe, P0 ;  /* 0x7feffffe1800780c */ /* 0x000fe20000704470 */
[----:B------:R-:W-:-:S08]  /*0680*/  DFMA R20, R18, -R2, R10 ;  /* 0x800000021214722b */ /* 0x000fd0000000000a */
[----:B------:R-:W-:-:S04]  /*0690*/  DFMA R14, R14, R20, R18 ;  /* 0x000000140e0e722b */ /* 0x000fc80000000012 */
[----:B------:R-:W-:Y:S07]  /*06a0*/  @P0 BRA `(.L_x_4) ;  /* 0x00000000006c0947 */ /* 0x000fee0003800000 */
[----:B------:R-:W-:-:S04]  /*06b0*/  LOP3.LUT R9, R7, 0x7ff00000, RZ, 0xc0, !PT ;  /* 0x7ff0000007097812 */ /* 0x000fc800078ec0ff */
[CC--:B------:R-:W-:Y:S02]  /*06c0*/  VIADDMNMX R8, R16.reuse, -R9.reuse, 0xb9600000, !PT ;  /* 0xb960000010087446 */ /* 0x0c0fe40007800909 */
[----:B------:R-:W-:Y:S02]  /*06d0*/  ISETP.GE.U32.AND P0, PT, R16, R9, PT ;  /* 0x000000091000720c */ /* 0x000fe40003f06070 */
[----:B------:R-:W-:Y:S02]  /*06e0*/  VIMNMX R8, PT, PT, R8, 0x46a00000, PT ;  /* 0x46a0000008087848 */ /* 0x000fe40003fe0100 */
[----:B------:R-:W-:-:S05]  /*06f0*/  SEL R13, R13, 0x63400000, !P0 ;  /* 0x634000000d0d7807 */ /* 0x000fca0004000000 */
[----:B------:R-:W-:Y:S02]  /*0700*/  IMAD.IADD R13, R8, 0x1, -R13 ;  /* 0x00000001080d7824 */ /* 0x000fe400078e0a0d */
[----:B------:R-:W-:Y:S02]  /*0710*/  IMAD.MOV.U32 R8, RZ, RZ, RZ ;  /* 0x000000ffff087224 */ /* 0x000fe400078e00ff */
[----:B------:R-:W-:-:S06]  /*0720*/  VIADD R9, R13, 0x7fe00000 ;  /* 0x7fe000000d097836 */ /* 0x000fcc0000000000 */
[----:B------:R-:W-:-:S10]  /*0730*/  DMUL R16, R14, R8 ;  /* 0x000000080e107228 */ /* 0x000fd40000000000 */
[----:B------:R-:W-:-:S13]  /*0740*/  FSETP.GTU.AND P0, PT, |R17|, 1.469367938527859385e-39, PT ;  /* 0x001000001100780b */ /* 0x000fda0003f0c200 */
[----:B------:R-:W-:Y:S05]  /*0750*/  @P0 BRA `(.L_x_5) ;  /* 0x0000000000940947 */ /* 0x000fea0003800000 */
[----:B------:R-:W-:Y:S01]  /*0760*/  DFMA R2, R14, -R2, R10 ;  /* 0x800000020e02722b */ /* 0x000fe2000000000a */
[----:B------:R-:W-:-:S09]  /*0770*/  IMAD.MOV.U32 R8, RZ, RZ, RZ ;  /* 0x000000ffff087224 */ /* 0x000fd200078e00ff */
[C---:B------:R-:W-:Y:S02]  /*0780*/  FSETP.NEU.AND P0, PT, R3.reuse, RZ, PT ;  /* 0x000000ff0300720b */ /* 0x040fe40003f0d000 */
[----:B------:R-:W-:-:S04]  /*0790*/  LOP3.LUT R7, R3, 0x80000000, R7, 0x48, !PT ;  /* 0x8000000003077812 */ /* 0x000fc800078e4807 */
[----:B------:R-:W-:-:S07]  /*07a0*/  LOP3.LUT R9, R7, R9, RZ, 0xfc, !PT ;  /* 0x0000000907097212 */ /* 0x000fce00078efcff */
[----:B------:R-:W-:Y:S05]  /*07b0*/  @!P0 BRA `(.L_x_5) ;  /* 0x00000000007c8947 */ /* 0x000fea0003800000 */
[----:B------:R-:W-:Y:S01]  /*07c0*/  IMAD.MOV R3, RZ, RZ, -R13 ;  /* 0x000000ffff037224 */ /* 0x000fe200078e0a0d */
[----:B------:R-:W-:Y:S01]  /*07d0*/  DMUL.RP R8, R14, R8 ;  /* 0x000000080e087228 */ /* 0x000fe20000008000 */
[----:B------:R-:W-:Y:S01]  /*07e0*/  IMAD.MOV.U32 R2, RZ, RZ, RZ ;  /* 0x000000ffff027224 */ /* 0x000fe200078e00ff */
[----:B------:R-:W-:-:S05]  /*07f0*/  IADD3 R13, PT, PT, -R13, -0x43300000, RZ ;  /* 0xbcd000000d0d7810 */ /* 0x000fca0007ffe1ff */
[----:B------:R-:W-:-:S03]  /*0800*/  DFMA R2, R16, -R2, R14 ;  /* 0x800000021002722b */ /* 0x000fc6000000000e */
[----:B------:R-:W-:-:S07]  /*0810*/  LOP3.LUT R7, R9, R7, RZ, 0x3c, !PT ;  /* 0x0000000709077212 */ /* 0x000fce00078e3cff */
[----:B------:R-:W-:-:S04]  /*0820*/  FSETP.NEU.AND P0, PT, |R3|, R13, PT ;  /* 0x0000000d0300720b */ /* 0x000fc80003f0d200 */
[----:B------:R-:W-:Y:S02]  /*0830*/  FSEL R16, R8, R16, !P0 ;  /* 0x0000001008107208 */ /* 0x000fe40004000000 */
[----:B------:R-:W-:Y:S01]  /*0840*/  FSEL R17, R7, R17, !P0 ;  /* 0x0000001107117208 */ /* 0x000fe20004000000 */
[----:B------:R-:W-:Y:S06]  /*0850*/  BRA `(.L_x_5) ;  /* 0x0000000000547947 */ /* 0x000fec0003800000 */
.L_x_4:
[----:B------:R-:W-:-:S14]  /*0860*/  DSETP.NAN.AND P0, PT, R8, R8, PT ;  /* 0x000000080800722a */ /* 0x000fdc0003f08000 */
[----:B------:R-:W-:Y:S05]  /*0870*/  @P0 BRA `(.L_x_6) ;  /* 0x0000000000440947 */ /* 0x000fea0003800000 */
[----:B------:R-:W-:-:S14]  /*0880*/  DSETP.NAN.AND P0, PT, R6, R6, PT ;  /* 0x000000060600722a */ /* 0x000fdc0003f08000 */
[----:B------:R-:W-:Y:S05]  /*0890*/  @P0 BRA `(.L_x_7) ;  /* 0x0000000000300947 */ /* 0x000fea0003800000 */
[----:B------:R-:W-:Y:S01]  /*08a0*/  ISETP.NE.AND P0, PT, R23, R22, PT ;  /* 0x000000161700720c */ /* 0x000fe20003f05270 */
[----:B------:R-:W-:Y:S02]  /*08b0*/  IMAD.MOV.U32 R16, RZ, RZ, 0x0 ;  /* 0x00000000ff107424 */ /* 0x000fe400078e00ff */
[----:B------:R-:W-:-:S10]  /*08c0*/  IMAD.MOV.U32 R17, RZ, RZ, -0x80000 ;  /* 0xfff80000ff117424 */ /* 0x000fd400078e00ff */
[----:B------:R-:W-:Y:S05]  /*08d0*/  @!P0 BRA `(.L_x_5) ;  /* 0x0000000000348947 */ /* 0x000fea0003800000 */
[----:B------:R-:W-:Y:S02]  /*08e0*/  ISETP.NE.AND P0, PT, R23, 0x7ff00000, PT ;  /* 0x7ff000001700780c */ /* 0x000fe40003f05270 */
[----:B------:R-:W-:Y:S02]  /*08f0*/  LOP3.LUT R17, R9, 0x80000000, R7, 0x48, !PT ;  /* 0x8000000009117812 */ /* 0x000fe400078e4807 */
[----:B------:R-:W-:-:S13]  /*0900*/  ISETP.EQ.OR P0, PT, R22, RZ, !P0 ;  /* 0x000000ff1600720c */ /* 0x000fda0004702670 */
[----:B------:R-:W-:Y:S01]  /*0910*/  @P0 LOP3.LUT R2, R17, 0x7ff00000, RZ, 0xfc, !PT ;  /* 0x7ff0000011020812 */ /* 0x000fe200078efcff */
[----:B------:R-:W-:Y:S02]  /*0920*/  @!P0 IMAD.MOV.U32 R16, RZ, RZ, RZ ;  /* 0x000000ffff108224 */ /* 0x000fe400078e00ff */
[----:B------:R-:W-:Y:S02]  /*0930*/  @P0 IMAD.MOV.U32 R16, RZ, RZ, RZ ;  /* 0x000000ffff100224 */ /* 0x000fe400078e00ff */
[----:B------:R-:W-:Y:S01]  /*0940*/  @P0 IMAD.MOV.U32 R17, RZ, RZ, R2 ;  /* 0x000000ffff110224 */ /* 0x000fe200078e0002 */
[----:B------:R-:W-:Y:S06]  /*0950*/  BRA `(.L_x_5) ;  /* 0x0000000000147947 */ /* 0x000fec0003800000 */
.L_x_7:
[----:B------:R-:W-:Y:S01]  /*0960*/  LOP3.LUT R17, R7, 0x80000, RZ, 0xfc, !PT ;  /* 0x0008000007117812 */ /* 0x000fe200078efcff */
[----:B------:R-:W-:Y:S01]  /*0970*/  IMAD.MOV.U32 R16, RZ, RZ, R6 ;  /* 0x000000ffff107224 */ /* 0x000fe200078e0006 */
[----:B------:R-:W-:Y:S06]  /*0980*/  BRA `(.L_x_5) ;  /* 0x0000000000087947 */ /* 0x000fec0003800000 */
.L_x_6:
[----:B------:R-:W-:Y:S01]  /*0990*/  LOP3.LUT R17, R9, 0x80000, RZ, 0xfc, !PT ;  /* 0x0008000009117812 */ /* 0x000fe200078efcff */
[----:B------:R-:W-:-:S07]  /*09a0*/  IMAD.MOV.U32 R16, RZ, RZ, R8 ;  /* 0x000000ffff107224 */ /* 0x000fce00078e0008 */
.L_x_5:
[----:B------:R-:W-:Y:S02]  /*09b0*/  IMAD.MOV.U32 R13, RZ, RZ, 0x0 ;  /* 0x00000000ff0d7424 */ /* 0x000fe400078e00ff */
[----:B------:R-:W-:Y:S02]  /*09c0*/  IMAD.MOV.U32 R2, RZ, RZ, R16 ;  /* 0x000000ffff027224 */ /* 0x000fe400078e0010 */
[----:B------:R-:W-:Y:S01]  /*09d0*/  IMAD.MOV.U32 R3, RZ, RZ, R17 ;  /* 0x000000ffff037224 */ /* 0x000fe200078e0011 */
[----:B------:R-:W-:Y:S06]  /*09e0*/  RET.REL.NODEC R12 `(_Z17scan_getBlocksAuxPiS_ii) ;  /* 0xfffffff40c847950 */ /* 0x000fec0003c3ffff */
.L_x_8:
        /* <DEDUP_REMOVED lines=9> */
.L_x_22:


//--------------------- .text._Z16scan_incl_blocksPiS_ii --------------------------
	.section	.text._Z16scan_incl_blocksPiS_ii,"ax",@progbits
	.align	128
        .global         _Z16scan_incl_blocksPiS_ii
        .type           _Z16scan_incl_blocksPiS_ii,@function
        .size           _Z16scan_incl_blocksPiS_ii,(.L_x_23 - _Z16scan_incl_blocksPiS_ii)
        .other          _Z16scan_incl_blocksPiS_ii,@"STO_CUDA_ENTRY STV_DEFAULT"
_Z16scan_incl_blocksPiS_ii:
.text._Z16scan_incl_blocksPiS_ii:
[----:B------:R-:W-:Y:S08]  /*0000*/  LDC R1, c[0x0][0x37c] ;  /* 0x0000df00ff017b82 */ /* 0x000ff00000000800 */
[----:B------:R-:W0:Y:S01]  /*0010*/  LDC.64 R8, c[0x0][0x390] ;  /* 0x0000e400ff087b82 */ /* 0x000e220000000a00 */
[----:B------:R-:W-:Y:S01]  /*0020*/  IMAD.MOV.U32 R2, RZ, RZ, 0x1 ;  /* 0x00000001ff027424 */ /* 0x000fe200078e00ff */
[----:B------:R-:W1:Y:S01]  /*0030*/  S2R R13, SR_TID.X ;  /* 0x00000000000d7919 */ /* 0x000e620000002100 */
[----:B------:R-:W2:Y:S05]  /*0040*/  LDCU UR5, c[0x0][0x390] ;  /* 0x00007200ff0577ac */ /* 0x000eaa0008000800 */
[----:B------:R-:W3:Y:S01]  /*0050*/  S2UR UR4, SR_CTAID.X ;  /* 0x00000000000479c3 */ /* 0x000ee20000002500 */
[----:B--2---:R-:W-:Y:S01]  /*0060*/  IMAD.U32 R12, RZ, RZ, UR5 ;  /* 0x00000005ff0c7e24 */ /* 0x004fe2000f8e00ff */
[----:B0-----:R-:W0:Y:S08]  /*0070*/  I2F.F64 R6, R8 ;  /* 0x0000000800067312 */ /* 0x001e300000201c00 */
[----:B------:R-:W2:Y:S08]  /*0080*/  I2F.F64 R18, R9 ;  /* 0x0000000900127312 */ /* 0x000eb00000201c00 */
        /* <DEDUP_REMOVED lines=10> */
[----:B---3--:R-:W0:Y:S09]  /*0130*/  I2F.F64.U32 R4, UR4 ;  /* 0x0000000400047d12 */ /* 0x008e320008201800 */
[----:B------:R-:W-:-:S05]  /*0140*/  FFMA R0, RZ, R7, R3 ;  /* 0x00000007ff007223 */ /* 0x000fca0000000003 */
[----:B------:R-:W-:Y:S01]  /*0150*/  FSETP.GT.AND P0, PT, |R0|, 1.469367938527859385e-39, PT ;  /* 0x001000000000780b */ /* 0x000fe20003f04200 */
[----:B-1----:R-:W-:-:S12]  /*0160*/  IMAD R0, R8, UR4, R13 ;  /* 0x0000000408007c24 */ /* 0x002fd8000f8e020d */
[----:B0-----:R-:W-:Y:S05]  /*0170*/  @P0 BRA P1, `(.L_x_9) ;  /* 0x0000000000080947 */ /* 0x001fea0000800000 */
[----:B------:R-:W-:-:S07]  /*0180*/  MOV R14, 0x1a0 ;  /* 0x000001a0000e7802 */ /* 0x000fce0000000f00 */
[----:B------:R-:W-:Y:S05]  /*0190*/  CALL.REL.NOINC `($__internal_1_$__cuda_sm20_div_rn_f64_full) ;  /* 0x0000000400107944 */ /* 0x000fea0003c00000 */
.L_x_9:
[----:B------:R-:W0:Y:S01]  /*01a0*/  FRND.F64.CEIL R2, R2 ;  /* 0x0000000200027313 */ /* 0x000e220000309800 */
[----:B------:R-:W1:Y:S01]  /*01b0*/  LDC.64 R8, c[0x0][0x388] ;  /* 0x0000e200ff087b82 */ /* 0x000e620000000a00 */
[----:B------:R-:W2:Y:S01]  /*01c0*/  LDCU.64 UR8, c[0x0][0x358] ;  /* 0x00006b00ff0877ac */ /* 0x000ea20008000a00 */
[----:B0-----:R-:W-:-:S08]  /*01d0*/  DADD R6, R2, -1 ;  /* 0xbff0000002067429 */ /* 0x001fd00000000000 */
[----:B------:R-:W-:Y:S01]  /*01e0*/  DSETP.NEU.AND P0, PT, R6, R4, PT ;  /* 0x000000040600722a */ /* 0x000fe20003f0d000 */
[----:B-1----:R-:W-:-:S13]  /*01f0*/  IMAD.WIDE R4, R0, 0x4, R8 ;  /* 0x0000000400047825 */ /* 0x002fda00078e0208 */
        /* <DEDUP_REMOVED lines=26> */
.L_x_10:
[----:B------:R-:W2:Y:S01]  /*03a0*/  LDG.E R4, desc[UR8][R4.64] ;  /* 0x0000000804047981 */ /* 0x000ea2000c1e1900 */
[----:B------:R-:W0:Y:S01]  /*03b0*/  S2UR UR5, SR_CgaCtaId ;  /* 0x00000000000579c3 */ /* 0x000e220000008800 */
[----:B------:R-:W-:Y:S01]  /*03c0*/  UMOV UR4, 0x400 ;  /* 0x0000040000047882 */ /* 0x000fe20000000000 */
[----:B------:R-:W-:Y:S01]  /*03d0*/  ISETP.GE.AND P0, PT, R12, 0x2, PT ;  /* 0x000000020c00780c */ /* 0x000fe20003f06270 */
[----:B0-----:R-:W-:-:S03]  /*03e0*/  ULEA UR5, UR5, UR4, 0x18 ;  /* 0x0000000405057291 */ /* 0x001fc6000f8ec0ff */
[----:B------:R-:W-:-:S03]  /*03f0*/  UMOV UR4, URZ ;  /* 0x000000ff00047c82 */ /* 0x000fc60008000000 */
[----:B------:R-:W-:-:S05]  /*0400*/  LEA R3, R13, UR5, 0x2 ;  /* 0x000000050d037c11 */ /* 0x000fca000f8e10ff */
[----:B--2---:R0:W-:Y:S01]  /*0410*/  STS [R3], R4 ;  /* 0x0000000403007388 */ /* 0x0041e20000000800 */
[----:B------:R-:W-:Y:S06]  /*0420*/  BAR.SYNC.DEFER_BLOCKING 0x0 ;  /* 0x0000000000007b1d */ /* 0x000fec0000010000 */
[----:B------:R-:W-:Y:S05]  /*0430*/  @!P0 BRA `(.L_x_11) ;  /* 0x00000000004c8947 */ /* 0x000fea0003800000 */
[----:B------:R-:W-:Y:S01]  /*0440*/  IMAD.SHL.U32 R6, R12, 0x4, RZ ;  /* 0x000000040c067824 */ /* 0x000fe200078e00ff */
[----:B------:R-:W-:Y:S01]  /*0450*/  UMOV UR4, URZ ;  /* 0x000000ff00047c82 */ /* 0x000fe20008000000 */
[----:B------:R-:W-:-:S05]  /*0460*/  UMOV UR6, 0x1 ;  /* 0x0000000100067882 */ /* 0x000fca0000000000 */
.L_x_12:
[----:B0-----:R-:W-:Y:S01]  /*0470*/  IMAD R4, R12, UR4, RZ ;  /* 0x000000040c047c24 */ /* 0x001fe2000f8e02ff */
[----:B------:R-:W-:Y:S01]  /*0480*/  ISETP.GE.U32.AND P0, PT, R13, UR6, PT ;  /* 0x000000060d007c0c */ /* 0x000fe2000bf06070 */
[----:B------:R-:W-:Y:S02]  /*0490*/  ULOP3.LUT UR4, UR4, 0x1, URZ, 0x3c, !UPT ;  /* 0x0000000104047892 */ /* 0x000fe4000f8e3cff */
[----:B------:R-:W-:-:S04]  /*04a0*/  IMAD R2, R4, 0x4, R3 ;  /* 0x0000000404027824 */ /* 0x000fc800078e0203 */
[----:B------:R-:W-:Y:S01]  /*04b0*/  IMAD R8, R6, UR4, R3 ;  /* 0x0000000406087c24 */ /* 0x000fe2000f8e0203 */
[----:B------:R-:W0:Y:S05]  /*04c0*/  LDS R7, [R2] ;  /* 0x0000000002077984 */ /* 0x000e2a0000000800 */
[----:B------:R-:W-:Y:S01]  /*04d0*/  @P0 IADD3 R4, PT, PT, R4, -UR6, R13 ;  /* 0x8000000604040c10 */ /* 0x000fe2000fffe00d */
[----:B------:R-:W-:-:S03]  /*04e0*/  USHF.L.U32 UR6, UR6, 0x1, URZ ;  /* 0x0000000106067899 */ /* 0x000fc600080006ff */
[----:B------:R-:W-:Y:S01]  /*04f0*/  @P0 LEA R4, R4, UR5, 0x2 ;  /* 0x0000000504040c11 */ /* 0x000fe2000f8e10ff */
[----:B0-----:R-:W-:Y:S05]  /*0500*/  STS [R8], R7 ;  /* 0x0000000708007388 */ /* 0x001fea0000000800 */
[----:B------:R-:W0:Y:S02]  /*0510*/  @P0 LDS R4, [R4] ;  /* 0x0000000004040984 */ /* 0x000e240000000800 */
[----:B0-----:R-:W-:-:S05]  /*0520*/  @P0 IMAD.IADD R5, R7, 0x1, R4 ;  /* 0x0000000107050824 */ /* 0x001fca00078e0204 */
[----:B------:R1:W-:Y:S01]  /*0530*/  @P0 STS [R8], R5 ;  /* 0x0000000508000388 */ /* 0x0003e20000000800 */
[----:B------:R-:W-:Y:S01]  /*0540*/  BAR.SYNC.DEFER_BLOCKING 0x0 ;  /* 0x0000000000007b1d */ /* 0x000fe20000010000 */
[----:B------:R-:W-:-:S13]  /*0550*/  ISETP.LE.AND P0, PT, R12, UR6, PT ;  /* 0x000000060c007c0c */ /* 0x000fda000bf03270 */
[----:B-1----:R-:W-:Y:S05]  /*0560*/  @!P0 BRA `(.L_x_12) ;  /* 0xfffffffc00c08947 */ /* 0x002fea000383ffff */
.L_x_11:
[----:B------:R-:W-:-:S04]  /*0570*/  IMAD R12, R12, UR4, RZ ;  /* 0x000000040c0c7c24 */ /* 0x000fc8000f8e02ff */
[----:B------:R-:W-:Y:S02]  /*0580*/  IMAD R12, R12, 0x4, R3 ;  /* 0x000000040c0c7824 */ /* 0x000fe400078e0203 */
[----:B0-----:R-:W0:Y:S03]  /*0590*/  LDC.64 R2, c[0x0][0x380] ;  /* 0x0000e000ff027b82 */ /* 0x001e260000000a00 */
[----:B------:R-:W1:Y:S01]  /*05a0*/  LDS R5, [R12] ;  /* 0x000000000c057984 */ /* 0x000e620000000800 */
[----:B0-----:R-:W-:-:S05]  /*05b0*/  IMAD.WIDE R2, R0, 0x4, R2 ;  /* 0x0000000400027825 */ /* 0x001fca00078e0202 */
[----:B-1----:R-:W-:Y:S01]  /*05c0*/  STG.E desc[UR8][R2.64], R5 ;  /* 0x0000000502007986 */ /* 0x002fe2000c101908 */
[----:B------:R-:W-:Y:S05]  /*05d0*/  EXIT ;  /* 0x000000000000794d */ /* 0x000fea0003800000 */
        .weak           $__internal_1_$__cuda_sm20_div_rn_f64_full
        .type           $__internal_1_$__cuda_sm20_div_rn_f64_full,@function
        .size           $__internal_1_$__cuda_sm20_div_rn_f64_full,(.L_x_23 - $__internal_1_$__cuda_sm20_div_rn_f64_full)
$__internal_1_$__cuda_sm20_div_rn_f64_full:
[C---:B------:R-:W-:Y:S01]  /*05e0*/  FSETP.GEU.AND P0, PT, |R7|.reuse, 1.469367938527859385e-39, PT ;  /* 0x001000000700780b */ /* 0x040fe20003f0e200 */
[--C-:B------:R-:W-:Y:S01]  /*05f0*/  IMAD.MOV.U32 R8, RZ, RZ, R6.reuse ;  /* 0x000000ffff087224 */ /* 0x100fe200078e0006 */
[C---:B------:R-:W-:Y:S01]  /*0600*/  LOP3.LUT R10, R7.reuse, 0x800fffff, RZ, 0xc0, !PT ;  /* 0x800fffff070a7812 */ /* 0x040fe200078ec0ff */
[----:B------:R-:W-:Y:S01]  /*0610*/  IMAD.MOV.U32 R9, RZ, RZ, R7 ;  /* 0x000000ffff097224 */ /* 0x000fe200078e0007 */
[----:B------:R-:W-:Y:S01]  /*0620*/  LOP3.LUT R21, R7, 0x7ff00000, RZ, 0xc0, !PT ;  /* 0x7ff0000007157812 */ /* 0x000fe200078ec0ff */
[----:B------:R-:W-:Y:S01]  /*0630*/  IMAD.MOV.U32 R16, RZ, RZ, 0x1 ;  /* 0x00000001ff107424 */ /* 0x000fe200078e00ff */
[----:B------:R-:W-:Y:S01]  /*0640*/  LOP3.LUT R11, R10, 0x3ff00000, RZ, 0xfc, !PT ;  /* 0x3ff000000a0b7812 */ /* 0x000fe200078efcff */
[----:B------:R-:W-:Y:S02]  /*0650*/  IMAD.MOV.U32 R10, RZ, RZ, R6 ;  /* 0x000000ffff0a7224 */ /* 0x000fe400078e0006 */
[----:B------:R-:W-:Y:S02]  /*0660*/  IMAD.MOV.U32 R7, RZ, RZ, R19 ;  /* 0x000000ffff077224 */ /* 0x000fe400078e0013 */
[----:B------:R-:W-:-:S02]  /*0670*/  IMAD.MOV.U32 R15, RZ, RZ, 0x1ca00000 ;  /* 0x1ca00000ff0f7424 */ /* 0x000fc400078e00ff */
[----:B------:R-:W-:Y:S01]  /*0680*/  @!P0 DMUL R10, R8, 8.98846567431157953865e+307 ;  /* 0x7fe00000080a8828 */ /* 0x000fe20000000000 */
[----:B------:R-:W-:Y:S01]  /*0690*/  LOP3.LUT R20, R7, 0x7ff00000, RZ, 0xc0, !PT ;  /* 0x7ff0000007147812 */ /* 0x000fe200078ec0ff */
[----:B------:R-:W-:-:S03]  /*06a0*/  IMAD.MOV.U32 R6, RZ, RZ, R18 ;  /* 0x000000ffff067224 */ /* 0x000fc600078e0012 */
[----:B------:R-:W-:Y:S01]  /*06b0*/  ISETP.GE.U32.AND P1, PT, R20, R21, PT ;  /* 0x000000151400720c */ /* 0x000fe20003f26070 */
[----:B------:R-:W0:Y:S01]  /*06c0*/  MUFU.RCP64H R17, R11 ;  /* 0x0000000b00117308 */ /* 0x000e220000001800 */
[----:B------:R-:W-:Y:S01]  /*06d0*/  IMAD.MOV.U32 R24, RZ, RZ, R20 ;  /* 0x000000ffff187224 */ /* 0x000fe200078e0014 */
        /* <DEDUP_REMOVED lines=18> */
.L_x_13:
[----:B------:R-:W-:Y:S01]  /*0800*/  VIADD R25, R24, 0xffffffff ;  /* 0xffffffff18197836 */ /* 0x000fe20000000000 */
[----:B------:R-:W-:Y:S01]  /*0810*/  @!P0 LOP3.LUT R21, R11, 0x7ff00000, RZ, 0xc0, !PT ;  /* 0x7ff000000b158812 */ /* 0x000fe200078ec0ff */
[----:B------:R-:W-:-:S03]  /*0820*/  DMUL R18, R16, R2 ;  /* 0x0000000210127228 */ /* 0x000fc60000000000 */
[----:B------:R-:W-:Y:S01]  /*0830*/  ISETP.GT.U32.AND P0, PT, R25, 0x7feffffe, PT ;  /* 0x7feffffe1900780c */ /* 0x000fe20003f04070 */
[----:B------:R-:W-:-:S04]  /*0840*/  VIADD R25, R21, 0xffffffff ;  /* 0xffffffff15197836 */ /* 0x000fc80000000000 */
[----:B------:R-:W-:Y:S01]  /*0850*/  DFMA R22, R18, -R10, R2 ;  /* 0x8000000a1216722b */ /* 0x000fe20000000002 */
[----:B------:R-:W-:-:S07]  /*0860*/  ISETP.GT.U32.OR P0, PT, R25, 0x7feffffe, P0 ;  /* 0x7feffffe1900780c */ /* 0x000fce0000704470 */
[----:B------:R-:W-:-:S06]  /*0870*/  DFMA R16, R16, R22, R18 ;  /* 0x000000161010722b */ /* 0x000fcc0000000012 */
[----:B------:R-:W-:Y:S05]  /*0880*/  @P0 BRA `(.L_x_14) ;  /* 0x00000000006c0947 */ /* 0x000fea0003800000 */
[----:B------:R-:W-:-:S04]  /*0890*/  LOP3.LUT R7, R9, 0x7ff00000, RZ, 0xc0, !PT ;  /* 0x7ff0000009077812 */ /* 0x000fc800078ec0ff */
[CC--:B------:R-:W-:Y:S02]  /*08a0*/  VIADDMNMX R6, R20.reuse, -R7.reuse, 0xb9600000, !PT ;  /* 0xb960000014067446 */ /* 0x0c0fe40007800907 */
[----:B------:R-:W-:Y:S01]  /*08b0*/  ISETP.GE.U32.AND P0, PT, R20, R7, PT ;  /* 0x000000071400720c */ /* 0x000fe20003f06070 */
[----:B------:R-:W-:Y:S01]  /*08c0*/  IMAD.MOV.U32 R20, RZ, RZ, RZ ;  /* 0x000000ffff147224 */ /* 0x000fe200078e00ff */
[----:B------:R-:W-:Y:S02]  /*08d0*/  VIMNMX R6, PT, PT, R6, 0x46a00000, PT ;  /* 0x46a0000006067848 */ /* 0x000fe40003fe0100 */
[----:B------:R-:W-:-:S05]  /*08e0*/  SEL R15, R15, 0x63400000, !P0 ;  /* 0x634000000f0f7807 */ /* 0x000fca0004000000 */
[----:B------:R-:W-:-:S04]  /*08f0*/  IMAD.IADD R6, R6, 0x1, -R15 ;  /* 0x0000000106067824 */ /* 0x000fc800078e0a0f */
        /* <DEDUP_REMOVED lines=10> */
[----:B------:R-:W-:Y:S02]  /*09a0*/  IMAD.MOV R3, RZ, RZ, -R6 ;  /* 0x000000ffff037224 */ /* 0x000fe400078e0a06 */
[----:B------:R-:W-:-:S06]  /*09b0*/  IMAD.MOV.U32 R2, RZ, RZ, RZ ;  /* 0x000000ffff027224 */ /* 0x000fcc00078e00ff */
[----:B------:R-:W-:Y:S02]  /*09c0*/  DFMA R2, R18, -R2, R16 ;  /* 0x800000021202722b */ /* 0x000fe40000000010 */
[----:B------:R-:W-:-:S04]  /*09d0*/  DMUL.RP R16, R16, R20 ;  /* 0x0000001410107228 */ /* 0x000fc80000008000 */
[----:B------:R-:W-:-:S04]  /*09e0*/  IADD3 R2, PT, PT, -R6, -0x43300000, RZ ;  /* 0xbcd0000006027810 */ /* 0x000fc80007ffe1ff */
[----:B------:R-:W-:Y:S02]  /*09f0*/  FSETP.NEU.AND P0, PT, |R3|, R2, PT ;  /* 0x000000020300720b */ /* 0x000fe40003f0d200 */
[----:B------:R-:W-:Y:S02]  /*0a00*/  LOP3.LUT R9, R17, R9, RZ, 0x3c, !PT ;  /* 0x0000000911097212 */ /* 0x000fe400078e3cff */
[----:B------:R-:W-:Y:S02]  /*0a10*/  FSEL R18, R16, R18, !P0 ;  /* 0x0000001210127208 */ /* 0x000fe40004000000 */
[----:B------:R-:W-:Y:S01]  /*0a20*/  FSEL R19, R9, R19, !P0 ;  /* 0x0000001309137208 */ /* 0x000fe20004000000 */
[----:B------:R-:W-:Y:S06]  /*0a30*/  BRA `(.L_x_15) ;  /* 0x0000000000547947 */ /* 0x000fec0003800000 */
.L_x_14:
        /* <DEDUP_REMOVED lines=16> */
.L_x_17:
[----:B------:R-:W-:Y:S01]  /*0b40*/  LOP3.LUT R19, R9, 0x80000, RZ, 0xfc, !PT ;  /* 0x0008000009137812 */ /* 0x000fe200078efcff */
[----:B------:R-:W-:Y:S01]  /*0b50*/  IMAD.MOV.U32 R18, RZ, RZ, R8 ;  /* 0x000000ffff127224 */ /* 0x000fe200078e0008 */
[----:B------:R-:W-:Y:S06]  /*0b60*/  BRA `(.L_x_15) ;  /* 0x0000000000087947 */ /* 0x000fec0003800000 */
.L_x_16:
[----:B------:R-:W-:Y:S01]  /*0b70*/  LOP3.LUT R19, R7, 0x80000, RZ, 0xfc, !PT ;  /* 0x0008000007137812 */ /* 0x000fe200078efcff */
[----:B------:R-:W-:-:S07]  /*0b80*/  IMAD.MOV.U32 R18, RZ, RZ, R6 ;  /* 0x000000ffff127224 */ /* 0x000fce00078e0006 */
.L_x_15:
[----:B------:R-:W-:Y:S02]  /*0b90*/  IMAD.MOV.U32 R15, RZ, RZ, 0x0 ;  /* 0x00000000ff0f7424 */ /* 0x000fe400078e00ff */
[----:B------:R-:W-:Y:S02]  /*0ba0*/  IMAD.MOV.U32 R2, RZ, RZ, R18 ;  /* 0x000000ffff027224 */ /* 0x000fe400078e0012 */
[----:B------:R-:W-:Y:S01]  /*0bb0*/  IMAD.MOV.U32 R3, RZ, RZ, R19 ;  /* 0x000000ffff037224 */ /* 0x000fe200078e0013 */
[----:B------:R-:W-:Y:S06]  /*0bc0*/  RET.REL.NODEC R14 `(_Z16scan_incl_blocksPiS_ii) ;  /* 0xfffffff40e0c7950 */ /* 0x000fec0003c3ffff */
.L_x_18:
        /* <DEDUP_REMOVED lines=11> */
.L_x_23:


//--------------------- .text._Z9scan_inclPiS_i   --------------------------
	.section	.text._Z9scan_inclPiS_i,"ax",@progbits
	.align	128
        .global         _Z9scan_inclPiS_i
        .type           _Z9scan_inclPiS_i,@function
        .size           _Z9scan_inclPiS_i,(.L_x_27 - _Z9scan_inclPiS_i)
        .other          _Z9scan_inclPiS_i,@"STO_CUDA_ENTRY STV_DEFAULT"
_Z9scan_inclPiS_i:
.text._Z9scan_inclPiS_i:
[----:B------:R-:W-:Y:S01]  /*0000*/  LDC R1, c[0x0][0x37c] ;  /* 0x0000df00ff017b82 */ /* 0x000fe20000000800 */
[----:B------:R-:W0:Y:S07]  /*0010*/  S2R R7, SR_TID.X ;  /* 0x0000000000077919 */ /* 0x000e2e0000002100 */
[----:B------:R-:W0:Y:S01]  /*0020*/  LDC.64 R2, c[0x0][0x388] ;  /* 0x0000e200ff027b82 */ /* 0x000e220000000a00 */
[----:B------:R-:W1:Y:S01]  /*0030*/  LDCU.64 UR8, c[0x0][0x358] ;  /* 0x00006b00ff0877ac */ /* 0x000e620008000a00 */
[----:B------:R-:W2:Y:S01]  /*0040*/  LDCU UR6, c[0x0][0x390] ;  /* 0x00007200ff0677ac */ /* 0x000ea20008000800 */
[----:B0-----:R-:W-:-:S06]  /*0050*/  IMAD.WIDE.U32 R2, R7, 0x4, R2 ;  /* 0x0000000407027825 */ /* 0x001fcc00078e0002 */
[----:B-1----:R-:W3:Y:S01]  /*0060*/  LDG.E R2, desc[UR8][R2.64] ;  /* 0x0000000802027981 */ /* 0x002ee2000c1e1900 */
[----:B------:R-:W0:Y:S01]  /*0070*/  S2UR UR5, SR_CgaCtaId ;  /* 0x00000000000579c3 */ /* 0x000e220000008800 */
[----:B------:R-:W-:Y:S01]  /*0080*/  UMOV UR4, 0x400 ;  /* 0x0000040000047882 */ /* 0x000fe20000000000 */
[----:B--2---:R-:W-:Y:S01]  /*0090*/  UISETP.GE.AND UP0, UPT, UR6, 0x2, UPT ;  /* 0x000000020600788c */ /* 0x004fe2000bf06270 */
[----:B------:R-:W-:Y:S01]  /*00a0*/  IMAD.MOV.U32 R0, RZ, RZ, RZ ;  /* 0x000000ffff007224 */ /* 0x000fe200078e00ff */
[----:B0-----:R-:W-:-:S06]  /*00b0*/  ULEA UR4, UR5, UR4, 0x18 ;  /* 0x0000000405047291 */ /* 0x001fcc000f8ec0ff */
[----:B------:R-:W-:-:S05]  /*00c0*/  LEA R5, R7, UR4, 0x2 ;  /* 0x0000000407057c11 */ /* 0x000fca000f8e10ff */
[----:B---3--:R0:W-:Y:S01]  /*00d0*/  STS [R5], R2 ;  /* 0x0000000205007388 */ /* 0x0081e20000000800 */
[----:B------:R-:W-:Y:S06]  /*00e0*/  BAR.SYNC.DEFER_BLOCKING 0x0 ;  /* 0x0000000000007b1d */ /* 0x000fec0000010000 */
[----:B------:R-:W-:Y:S05]  /*00f0*/  BRA.U !UP0, `(.L_x_19) ;  /* 0x0000000108507547 */ /* 0x000fea000b800000 */
[----:B------:R-:W-:Y:S01]  /*0100*/  IMAD.MOV.U32 R0, RZ, RZ, RZ ;  /* 0x000000ffff007224 */ /* 0x000fe200078e00ff */
[----:B------:R-:W1:Y:S01]  /*0110*/  LDCU UR6, c[0x0][0x390] ;  /* 0x00007200ff0677ac */ /* 0x000e620008000800 */
[----:B------:R-:W-:-:S05]  /*0120*/  UMOV UR5, 0x1 ;  /* 0x0000000100057882 */ /* 0x000fca0000000000 */
.L_x_20:
[C---:B-1----:R-:W-:Y:S01]  /*0130*/  IMAD R6, R0.reuse, UR6, RZ ;  /* 0x0000000600067c24 */ /* 0x042fe2000f8e02ff */
[----:B------:R-:W-:Y:S02]  /*0140*/  ISETP.GE.U32.AND P0, PT, R7, UR5, PT ;  /* 0x0000000507007c0c */ /* 0x000fe4000bf06070 */
[----:B------:R-:W-:Y:S02]  /*0150*/  LOP3.LUT R0, R0, 0x1, RZ, 0x3c, !PT ;  /* 0x0000000100007812 */ /* 0x000fe400078e3cff */
[----:B0-----:R-:W-:-:S03]  /*0160*/  LEA R2, R6, R5, 0x2 ;  /* 0x0000000506027211 */ /* 0x001fc600078e10ff */
[----:B--2---:R-:W-:-:S03]  /*0170*/  IMAD R4, R0, UR6, RZ ;  /* 0x0000000600047c24 */ /* 0x004fc6000f8e02ff */
[----:B------:R-:W0:Y:S01]  /*0180*/  LDS R2, [R2] ;  /* 0x0000000002027984 */ /* 0x000e220000000800 */
[----:B------:R-:W-:Y:S02]  /*0190*/  IMAD R9, R4, 0x4, R5 ;  /* 0x0000000404097824 */ /* 0x000fe400078e0205 */
[----:B------:R-:W-:Y:S01]  /*01a0*/  @P0 IADD3 R3, PT, PT, R6, -UR5, R7 ;  /* 0x8000000506030c10 */ /* 0x000fe2000fffe007 */
[----:B------:R-:W-:-:S03]  /*01b0*/  USHF.L.U32 UR5, UR5, 0x1, URZ ;  /* 0x0000000105057899 */ /* 0x000fc600080006ff */
[----:B------:R-:W-:Y:S01]  /*01c0*/  @P0 LEA R3, R3, UR4, 0x2 ;  /* 0x0000000403030c11 */ /* 0x000fe2000f8e10ff */
[----:B------:R-:W-:Y:S01]  /*01d0*/  UISETP.GE.AND UP0, UPT, UR5, UR6, UPT ;  /* 0x000000060500728c */ /* 0x000fe2000bf06270 */
[----:B0-----:R-:W-:Y:S04]  /*01e0*/  STS [R9], R2 ;  /* 0x0000000209007388 */ /* 0x001fe80000000800 */
[----:B------:R-:W0:Y:S02]  /*01f0*/  @P0 LDS R3, [R3] ;  /* 0x0000000003030984 */ /* 0x000e240000000800 */
[----:B0-----:R-:W-:-:S05]  /*0200*/  @P0 IADD3 R4, PT, PT, R2, R3, RZ ;  /* 0x0000000302040210 */ /* 0x001fca0007ffe0ff */
[----:B------:R2:W-:Y:S01]  /*0210*/  @P0 STS [R9], R4 ;  /* 0x0000000409000388 */ /* 0x0005e20000000800 */
[----:B------:R-:W-:Y:S06]  /*0220*/  BAR.SYNC.DEFER_BLOCKING 0x0 ;  /* 0x0000000000007b1d */ /* 0x000fec0000010000 */
[----:B------:R-:W-:Y:S05]  /*0230*/  BRA.U !UP0, `(.L_x_20) ;  /* 0xfffffffd08bc7547 */ /* 0x000fea000b83ffff */
.L_x_19:
[----:B------:R-:W-:Y:S01]  /*0240*/  IMAD R0, R0, UR6, RZ ;  /* 0x0000000600007c24 */ /* 0x000fe2000f8e02ff */
[----:B0-----:R-:W0:Y:S04]  /*0250*/  LDC.64 R2, c[0x0][0x380] ;  /* 0x0000e000ff027b82 */ /* 0x001e280000000a00 */
[----:B------:R-:W-:-:S05]  /*0260*/  LEA R0, R0, R5, 0x2 ;  /* 0x0000000500007211 */ /* 0x000fca00078e10ff */
[----:B------:R-:W1:Y:S01]  /*0270*/  LDS R5, [R0] ;  /* 0x0000000000057984 */ /* 0x000e620000000800 */
[----:B0-----:R-:W-:-:S05]  /*0280*/  IMAD.WIDE.U32 R2, R7, 0x4, R2 ;  /* 0x0000000407027825 */ /* 0x001fca00078e0002 */
[----:B-1----:R-:W-:Y:S01]  /*0290*/  STG.E desc[UR8][R2.64], R5 ;  /* 0x0000000502007986 */ /* 0x002fe2000c101908 */
[----:B------:R-:W-:Y:S05]  /*02a0*/  EXIT ;  /* 0x000000000000794d */ /* 0x000fea0003800000 */
.L_x_21:
        /* <DEDUP_REMOVED lines=13> */
.L_x_27:


//--------------------- .nv.shared._Z11addToBlocksPiS_i --------------------------
	.section	.nv.shared._Z11addToBlocksPiS_i,"aw",@nobits
	.sectionflags	@""
	.align	16
	.zero		1024


//--------------------- .nv.shared.reserved.0     --------------------------
	.section	.nv.shared.reserved.0,"aw",@nobits
	.weak		__nv_reservedSMEM_offset_0_alias
	.size		__nv_reservedSMEM_offset_0_alias, 0, 64
	.other		__nv_reservedSMEM_offset_0_alias,@"STO_CUDA_RESERVED_SHARED STV_DEFAULT"
__nv_reservedSMEM_offset_0_alias:
	.zero		0
	.zero		64


//--------------------- .nv.shared._Z17scan_getBlocksAuxPiS_ii --------------------------
	.section	.nv.shared._Z17scan_getBlocksAuxPiS_ii,"aw",@nobits
	.sectionflags	@""
	.align	16
	.zero		1024


//--------------------- .nv.shared._Z16scan_incl_blocksPiS_ii --------------------------
	.section	.nv.shared._Z16scan_incl_blocksPiS_ii,"aw",@nobits
	.sectionflags	@""
	.align	16
	.zero		1024


//--------------------- .nv.shared._Z9scan_inclPiS_i --------------------------
	.section	.nv.shared._Z9scan_inclPiS_i,"aw",@nobits
	.sectionflags	@""
	.align	16
	.zero		1024


//--------------------- .nv.constant0._Z11addToBlocksPiS_i --------------------------
	.section	.nv.constant0._Z11addToBlocksPiS_i,"a",@progbits
	.sectionflags	@""
	.align	4
.nv.constant0._Z11addToBlocksPiS_i:
	.zero		916


//--------------------- .nv.constant0._Z17scan_getBlocksAuxPiS_ii --------------------------
	.section	.nv.constant0._Z17scan_getBlocksAuxPiS_ii,"a",@progbits
	.sectionflags	@""
	.align	4
.nv.constant0._Z17scan_getBlocksAuxPiS_ii:
	.zero		920


//--------------------- .nv.constant0._Z16scan_incl_blocksPiS_ii --------------------------
	.section	.nv.constant0._Z16scan_incl_blocksPiS_ii,"a",@progbits
	.sectionflags	@""
	.align	4
.nv.constant0._Z16scan_incl_blocksPiS_ii:
	.zero		920


//--------------------- .nv.constant0._Z9scan_inclPiS_i --------------------------
	.section	.nv.constant0._Z9scan_inclPiS_i,"a",@progbits
	.sectionflags	@""
	.align	4
.nv.constant0._Z9scan_inclPiS_i:
	.zero		916


//--------------------- SYMBOLS --------------------------

	.type		.nv.reservedSmem.offset0,@object
	.size		.nv.reservedSmem.offset0,0x4
	.type		.nv.reservedSmem.cap,@object
	.size		.nv.reservedSmem.cap,0x4
